# CuTe-DSL kernel — source=fa4 family=fa4_fwd_sm90
# config = {"dtype": "BFloat16", "causal": true, "head_dim": 64, "mma_pv_is_rs": false}


// ===== COMPILED SASS (sm_90) =====

	.headerflags	@"EF_CUDA_TEXMODE_UNIFIED EF_CUDA_64BIT_ADDRESS EF_CUDA_ACCELERATORS EF_CUDA_SM90 EF_CUDA_VIRTUAL_SM(EF_CUDA_SM90)"
	.elftype	@"ET_EXEC"


//--------------------- .nv.info                  --------------------------
	.section	.nv.info,"",@"SHT_CUDA_INFO"
	.align	4


	//----- nvinfo : EIATTR_REGCOUNT
	.align		4
        /*0000*/ 	.byte	0x04, 0x2f
        /*0002*/ 	.short	(.L_1 - .L_0)
	.align		4
.L_0:
        /*0004*/ 	.word	index@(kernel_cutlass_kernel_flash_attncuteflash_fwd_sm90FlashAttentionForwardSm90_object_at__tensor0000o1641211101213_tensor0000o6411101213_tensor0000o6411101213_tensor0000o1641211101213_tensor_0)
        /*0008*/ 	.word	0x000000a8


	//----- nvinfo : EIATTR_FRAME_SIZE
	.align		4
.L_1:
        /*000c*/ 	.byte	0x04, 0x11
        /*000e*/ 	.short	(.L_3 - .L_2)
	.align		4
.L_2:
        /*0010*/ 	.word	index@(kernel_cutlass_kernel_flash_attncuteflash_fwd_sm90FlashAttentionForwardSm90_object_at__tensor0000o1641211101213_tensor0000o6411101213_tensor0000o6411101213_tensor0000o1641211101213_tensor_0)
        /*0014*/ 	.word	0x00000000


	//----- nvinfo : EIATTR_MIN_STACK_SIZE
	.align		4
.L_3:
        /*0018*/ 	.byte	0x04, 0x12
        /*001a*/ 	.short	(.L_5 - .L_4)
	.align		4
.L_4:
        /*001c*/ 	.word	index@(kernel_cutlass_kernel_flash_attncuteflash_fwd_sm90FlashAttentionForwardSm90_object_at__tensor0000o1641211101213_tensor0000o6411101213_tensor0000o6411101213_tensor0000o1641211101213_tensor_0)
        /*0020*/ 	.word	0x00000000
.L_5:


//--------------------- .nv.info.kernel_cutlass_kernel_flash_attncuteflash_fwd_sm90FlashAttentionForwardSm90_object_at__tensor0000o1641211101213_tensor0000o6411101213_tensor0000o6411101213_tensor0000o1641211101213_tensor_0 --------------------------
	.section	.nv.info.kernel_cutlass_kernel_flash_attncuteflash_fwd_sm90FlashAttentionForwardSm90_object_at__tensor0000o1641211101213_tensor0000o6411101213_tensor0000o6411101213_tensor0000o1641211101213_tensor_0,"",@"SHT_CUDA_INFO"
	.sectionflags	@""
	.align	4


	//----- nvinfo : EIATTR_CUDA_API_VERSION
	.align		4
        /*0000*/ 	.byte	0x04, 0x37
        /*0002*/ 	.short	(.L_7 - .L_6)
.L_6:
        /*0004*/ 	.word	0x00000081


	//----- nvinfo : EIATTR_KPARAM_INFO
	.align		4
.L_7:
        /*0008*/ 	.byte	0x04, 0x17
        /*000a*/ 	.short	(.L_9 - .L_8)
.L_8:
        /*000c*/ 	.word	0x00000000
        /*0010*/ 	.short	0x0016
        /*0012*/ 	.short	0x02c0
        /*0014*/ 	.byte	0x00, 0xf0, 0x31, 0x00


	//----- nvinfo : EIATTR_KPARAM_INFO
	.align		4
.L_9:
        /*0018*/ 	.byte	0x04, 0x17
        /*001a*/ 	.short	(.L_11 - .L_10)
.L_10:
        /*001c*/ 	.word	0x00000000
        /*0020*/ 	.short	0x0015
        /*0022*/ 	.short	0x02bc
        /*0024*/ 	.byte	0x00, 0xf0, 0x11, 0x00


	//----- nvinfo : EIATTR_KPARAM_INFO
	.align		4
.L_11:
        /*0028*/ 	.byte	0x04, 0x17
        /*002a*/ 	.short	(.L_13 - .L_12)
.L_12:
        /*002c*/ 	.word	0x00000000
        /*0030*/ 	.short	0x0014
        /*0032*/ 	.short	0x02b0
        /*0034*/ 	.byte	0x00, 0xf0, 0x31, 0x00


	//----- nvinfo : EIATTR_KPARAM_INFO
	.align		4
.L_13:
        /*0038*/ 	.byte	0x04, 0x17
        /*003a*/ 	.short	(.L_15 - .L_14)
.L_14:
        /*003c*/ 	.word	0x00000000
        /*0040*/ 	.short	0x0013
        /*0042*/ 	.short	0x02a4
        /*0044*/ 	.byte	0x00, 0xf0, 0x31, 0x00


	//----- nvinfo : EIATTR_KPARAM_INFO
	.align		4
.L_15:
        /*0048*/ 	.byte	0x04, 0x17
        /*004a*/ 	.short	(.L_17 - .L_16)
.L_16:
        /*004c*/ 	.word	0x00000000
        /*0050*/ 	.short	0x0012
        /*0052*/ 	.short	0x0298
        /*0054*/ 	.byte	0x00, 0xf0, 0x31, 0x00


	//----- nvinfo : EIATTR_KPARAM_INFO
	.align		4
.L_17:
        /*0058*/ 	.byte	0x04, 0x17
        /*005a*/ 	.short	(.L_19 - .L_18)
.L_18:
        /*005c*/ 	.word	0x00000000
        /*0060*/ 	.short	0x0011
        /*0062*/ 	.short	0x028c
        /*0064*/ 	.byte	0x00, 0xf0, 0x31, 0x00


	//----- nvinfo : EIATTR_KPARAM_INFO
	.align		4
.L_19:
        /*0068*/ 	.byte	0x04, 0x17
        /*006a*/ 	.short	(.L_21 - .L_20)
.L_20:
        /*006c*/ 	.word	0x00000000
        /*0070*/ 	.short	0x0010
        /*0072*/ 	.short	0x0288
        /*0074*/ 	.byte	0x00, 0xf0, 0x11, 0x00


	//----- nvinfo : EIATTR_KPARAM_INFO
	.align		4
.L_21:
        /*0078*/ 	.byte	0x04, 0x17
        /*007a*/ 	.short	(.L_23 - .L_22)
.L_22:
        /*007c*/ 	.word	0x00000000
        /*0080*/ 	.short	0x000f
        /*0082*/ 	.short	0x0284
        /*0084*/ 	.byte	0x00, 0xf0, 0x11, 0x00


	//----- nvinfo : EIATTR_KPARAM_INFO
	.align		4
.L_23:
        /*0088*/ 	.byte	0x04, 0x17
        /*008a*/ 	.short	(.L_25 - .L_24)
.L_24:
        /*008c*/ 	.word	0x00000000
        /*0090*/ 	.short	0x000e
        /*0092*/ 	.short	0x0280
        /*0094*/ 	.byte	0x00, 0xf0, 0x11, 0x00


	//----- nvinfo : EIATTR_KPARAM_INFO
	.align		4
.L_25:
        /*0098*/ 	.byte	0x04, 0x17
        /*009a*/ 	.short	(.L_27 - .L_26)
.L_26:
        /*009c*/ 	.word	0x00000000
        /*00a0*/ 	.short	0x000d
        /*00a2*/ 	.short	0x027c
        /*00a4*/ 	.byte	0x00, 0xf0, 0x11, 0x00


	//----- nvinfo : EIATTR_KPARAM_INFO
	.align		4
.L_27:
        /*00a8*/ 	.byte	0x04, 0x17
        /*00aa*/ 	.short	(.L_29 - .L_28)
.L_28:
        /*00ac*/ 	.word	0x00000000
        /*00b0*/ 	.short	0x000c
        /*00b2*/ 	.short	0x0278
        /*00b4*/ 	.byte	0x00, 0xf0, 0x11, 0x00


	//----- nvinfo : EIATTR_KPARAM_INFO
	.align		4
.L_29:
        /*00b8*/ 	.byte	0x04, 0x17
        /*00ba*/ 	.short	(.L_31 - .L_30)
.L_30:
        /*00bc*/ 	.word	0x00000000
        /*00c0*/ 	.short	0x000b
        /*00c2*/ 	.short	0x0275
        /*00c4*/ 	.byte	0x00, 0xf0, 0x05, 0x00


	//----- nvinfo : EIATTR_KPARAM_INFO
	.align		4
.L_31:
        /*00c8*/ 	.byte	0x04, 0x17
        /*00ca*/ 	.short	(.L_33 - .L_32)
.L_32:
        /*00cc*/ 	.word	0x00000000
        /*00d0*/ 	.short	0x000a
        /*00d2*/ 	.short	0x0274
        /*00d4*/ 	.byte	0x00, 0xf0, 0x05, 0x00


	//----- nvinfo : EIATTR_KPARAM_INFO
	.align		4
.L_33:
        /*00d8*/ 	.byte	0x04, 0x17
        /*00da*/ 	.short	(.L_35 - .L_34)
.L_34:
        /*00dc*/ 	.word	0x00000000
        /*00e0*/ 	.short	0x0009
        /*00e2*/ 	.short	0x0270
        /*00e4*/ 	.byte	0x00, 0xf0, 0x11, 0x00


	//----- nvinfo : EIATTR_KPARAM_INFO
	.align		4
.L_35:
        /*00e8*/ 	.byte	0x04, 0x17
        /*00ea*/ 	.short	(.L_37 - .L_36)
.L_36:
        /*00ec*/ 	.word	0x00000000
        /*00f0*/ 	.short	0x0008
        /*00f2*/ 	.short	0x01f0
        /*00f4*/ 	.byte	0x00, 0xf0, 0x01, 0x02


	//----- nvinfo : EIATTR_KPARAM_INFO
	.align		4
.L_37:
        /*00f8*/ 	.byte	0x04, 0x17
        /*00fa*/ 	.short	(.L_39 - .L_38)
.L_38:
        /*00fc*/ 	.word	0x00000000
        /*0100*/ 	.short	0x0007
        /*0102*/ 	.short	0x0170
        /*0104*/ 	.byte	0x00, 0xf0, 0x01, 0x02


	//----- nvinfo : EIATTR_KPARAM_INFO
	.align		4
.L_39:
        /*0108*/ 	.byte	0x04, 0x17
        /*010a*/ 	.short	(.L_41 - .L_40)
.L_40:
        /*010c*/ 	.word	0x00000000
        /*0110*/ 	.short	0x0006
        /*0112*/ 	.short	0x00f0
        /*0114*/ 	.byte	0x00, 0xf0, 0x01, 0x02


	//----- nvinfo : EIATTR_KPARAM_INFO
	.align		4
.L_41:
        /*0118*/ 	.byte	0x04, 0x17
        /*011a*/ 	.short	(.L_43 - .L_42)
.L_42:
        /*011c*/ 	.word	0x00000000
        /*0120*/ 	.short	0x0005
        /*0122*/ 	.short	0x0070
        /*0124*/ 	.byte	0x00, 0xf0, 0x01, 0x02


	//----- nvinfo : EIATTR_KPARAM_INFO
	.align		4
.L_43:
        /*0128*/ 	.byte	0x04, 0x17
        /*012a*/ 	.short	(.L_45 - .L_44)
.L_44:
        /*012c*/ 	.word	0x00000000
        /*0130*/ 	.short	0x0004
        /*0132*/ 	.short	0x0030
        /*0134*/ 	.byte	0x00, 0xf0, 0xc1, 0x00


	//----- nvinfo : EIATTR_KPARAM_INFO
	.align		4
.L_45:
        /*0138*/ 	.byte	0x04, 0x17
        /*013a*/ 	.short	(.L_47 - .L_46)
.L_46:
        /*013c*/ 	.word	0x00000000
        /*0140*/ 	.short	0x0003
        /*0142*/ 	.short	0x0024
        /*0144*/ 	.byte	0x00, 0xf0, 0x31, 0x00


	//----- nvinfo : EIATTR_KPARAM_INFO
	.align		4
.L_47:
        /*0148*/ 	.byte	0x04, 0x17
        /*014a*/ 	.short	(.L_49 - .L_48)
.L_48:
        /*014c*/ 	.word	0x00000000
        /*0150*/ 	.short	0x0002
        /*0152*/ 	.short	0x0018
        /*0154*/ 	.byte	0x00, 0xf0, 0x31, 0x00


	//----- nvinfo : EIATTR_KPARAM_INFO
	.align		4
.L_49:
        /*0158*/ 	.byte	0x04, 0x17
        /*015a*/ 	.short	(.L_51 - .L_50)
.L_50:
        /*015c*/ 	.word	0x00000000
        /*0160*/ 	.short	0x0001
        /*0162*/ 	.short	0x000c
        /*0164*/ 	.byte	0x00, 0xf0, 0x31, 0x00


	//----- nvinfo : EIATTR_KPARAM_INFO
	.align		4
.L_51:
        /*0168*/ 	.byte	0x04, 0x17
        /*016a*/ 	.short	(.L_53 - .L_52)
.L_52:
        /*016c*/ 	.word	0x00000000
        /*0170*/ 	.short	0x0000
        /*0172*/ 	.short	0x0000
        /*0174*/ 	.byte	0x00, 0xf0, 0x31, 0x00


	//----- nvinfo : EIATTR_SPARSE_MMA_MASK
	.align		4
.L_53:
        /*0178*/ 	.byte	0x03, 0x50
        /*017a*/ 	.short	0x0000


	//----- nvinfo : EIATTR_MAXREG_COUNT
	.align		4
        /*017c*/ 	.byte	0x03, 0x1b
        /*017e*/ 	.short	0x00a8


	//----- nvinfo : EIATTR_COOP_GROUP_MASK_REGIDS
	.align		4
        /*0180*/ 	.byte	0x04, 0x29
        /*0182*/ 	.short	(.L_55 - .L_54)


	//   ....[0]....
.L_54:
        /*0184*/ 	.word	0xffffffff


	//   ....[1]....
        /*0188*/ 	.word	0xffffffff


	//   ....[2]....
        /*018c*/ 	.word	0xffffffff


	//   ....[3]....
        /*0190*/ 	.word	0xffffffff


	//   ....[4]....
        /*0194*/ 	.word	0xffffffff


	//   ....[5]....
        /*0198*/ 	.word	0xffffffff


	//   ....[6]....
        /*019c*/ 	.word	0xffffffff


	//   ....[7]....
        /*01a0*/ 	.word	0xffffffff


	//   ....[8]....
        /*01a4*/ 	.word	0xffffffff


	//   ....[9]....
        /*01a8*/ 	.word	0xffffffff


	//   ....[10]....
        /*01ac*/ 	.word	0xffffffff


	//   ....[11]....
        /*01b0*/ 	.word	0xffffffff


	//   ....[12]....
        /*01b4*/ 	.word	0xffffffff


	//   ....[13]....
        /*01b8*/ 	.word	0xffffffff


	//   ....[14]....
        /*01bc*/ 	.word	0xffffffff


	//   ....[15]....
        /*01c0*/ 	.word	0xffffffff


	//   ....[16]....
        /*01c4*/ 	.word	0xffffffff


	//   ....[17]....
        /*01c8*/ 	.word	0xffffffff


	//   ....[18]....
        /*01cc*/ 	.word	0xffffffff


	//   ....[19]....
        /*01d0*/ 	.word	0xffffffff


	//   ....[20]....
        /*01d4*/ 	.word	0xffffffff


	//   ....[21]....
        /*01d8*/ 	.word	0xffffffff


	//   ....[22]....
        /*01dc*/ 	.word	0xffffffff


	//   ....[23]....
        /*01e0*/ 	.word	0xffffffff


	//----- nvinfo : EIATTR_COOP_GROUP_INSTR_OFFSETS
	.align		4
.L_55:
        /*01e4*/ 	.byte	0x04, 0x28
        /*01e6*/ 	.short	(.L_57 - .L_56)


	//   ....[0]....
.L_56:
        /*01e8*/ 	.word	0x00001110


	//   ....[1]....
        /*01ec*/ 	.word	0x000026b0


	//   ....[2]....
        /*01f0*/ 	.word	0x000026f0


	//   ....[3]....
        /*01f4*/ 	.word	0x00002fa0


	//   ....[4]....
        /*01f8*/ 	.word	0x00003010


	//   ....[5]....
        /*01fc*/ 	.word	0x00003d30


	//   ....[6]....
        /*0200*/ 	.word	0x00004570


	//   ....[7]....
        /*0204*/ 	.word	0x000045b0


	//   ....[8]....
        /*0208*/ 	.word	0x00004e40


	//   ....[9]....
        /*020c*/ 	.word	0x00004ea0


	//   ....[10]....
        /*0210*/ 	.word	0x00005ea0


	//   ....[11]....
        /*0214*/ 	.word	0x00006700


	//   ....[12]....
        /*0218*/ 	.word	0x00006730


	//   ....[13]....
        /*021c*/ 	.word	0x00006fe0


	//   ....[14]....
        /*0220*/ 	.word	0x00007040


	//   ....[15]....
        /*0224*/ 	.word	0x00008040


	//   ....[16]....
        /*0228*/ 	.word	0x000080e0


	//   ....[17]....
        /*022c*/ 	.word	0x00008120


	//   ....[18]....
        /*0230*/ 	.word	0x00008270


	//   ....[19]....
        /*0234*/ 	.word	0x000082b0


	//   ....[20]....
        /*0238*/ 	.word	0x00008700


	//   ....[21]....
        /*023c*/ 	.word	0x00008740


	//   ....[22]....
        /*0240*/ 	.word	0x00008780


	//   ....[23]....
        /*0244*/ 	.word	0x000087c0


	//----- nvinfo : EIATTR_REG_RECONFIG
	.align		4
.L_57:
        /*0248*/ 	.byte	0x01, 0x54
	.zero		2


	//----- nvinfo : EIATTR_MBARRIER_INSTR_OFFSETS
	.align		4
        /*024c*/ 	.byte	0x04, 0x39
        /*024e*/ 	.short	(.L_59 - .L_58)


	//   ....[0]....
.L_58:
        /*0250*/ 	.word	0x000001e0
        /*0254*/ 	.word	0x000000ff
        /*0258*/ 	.word	0x00000000
        /*025c*/ 	.short	0x0100
        /*025e*/ 	.byte	0x08
	.zero		1


	//   ....[1]....
        /*0260*/ 	.word	0x000001f0
        /*0264*/ 	.word	0x000000ff
        /*0268*/ 	.word	0x00000008
        /*026c*/ 	.short	0x0100
        /*026e*/ 	.byte	0x08
	.zero		1


	//   ....[2]....
        /*0270*/ 	.word	0x000002e0
        /*0274*/ 	.word	0x000000ff
        /*0278*/ 	.word	0x00000010
        /*027c*/ 	.short	0x0100
        /*027e*/ 	.byte	0x08
	.zero		1


	//   ....[3]....
        /*0280*/ 	.word	0x000002f0
        /*0284*/ 	.word	0x000000ff
        /*0288*/ 	.word	0x00000018
        /*028c*/ 	.short	0x0100
        /*028e*/ 	.byte	0x08
	.zero		1


	//   ....[4]....
        /*0290*/ 	.word	0x00000300
        /*0294*/ 	.word	0x000000ff
        /*0298*/ 	.word	0x00000020
        /*029c*/ 	.short	0x0100
        /*029e*/ 	.byte	0x08
	.zero		1


	//   ....[5]....
        /*02a0*/ 	.word	0x00000310
        /*02a4*/ 	.word	0x000000ff
        /*02a8*/ 	.word	0x00000028
        /*02ac*/ 	.short	0x0100
        /*02ae*/ 	.byte	0x08
	.zero		1


	//   ....[6]....
        /*02b0*/ 	.word	0x00000810
        /*02b4*/ 	.word	0x000000ff
        /*02b8*/ 	.word	0x00000018
        /*02bc*/ 	.short	0x010a
        /*02be*/ 	.byte	0x19
	.zero		1


	//   ....[7]....
        /*02c0*/ 	.word	0x000009d0
        /*02c4*/ 	.word	0x000000ff
        /*02c8*/ 	.word	0x00000008
        /*02cc*/ 	.short	0x010a
        /*02ce*/ 	.byte	0x19
	.zero		1


	//   ....[8]....
        /*02d0*/ 	.word	0x00000b80
        /*02d4*/ 	.word	0x000000ff
        /*02d8*/ 	.word	0x00000018
        /*02dc*/ 	.short	0x010a
        /*02de*/ 	.byte	0x19
	.zero		1


	//   ....[9]....
        /*02e0*/ 	.word	0x00000c60
        /*02e4*/ 	.word	0x000000ff
        /*02e8*/ 	.word	0x00000028
        /*02ec*/ 	.short	0x010a
        /*02ee*/ 	.byte	0x19
	.zero		1


	//   ....[10]....
        /*02f0*/ 	.word	0x00000d80
        /*02f4*/ 	.word	0x000000ff
        /*02f8*/ 	.word	0x00000028
        /*02fc*/ 	.short	0x010a
        /*02fe*/ 	.byte	0x19
	.zero		1


	//   ....[11]....
        /*0300*/ 	.word	0x00000ea0
        /*0304*/ 	.word	0x00000005
        /*0308*/ 	.word	0x00000028
        /*030c*/ 	.short	0x010a
        /*030e*/ 	.byte	0x3f
	.zero		1


	//   ....[12]....
        /*0310*/ 	.word	0x00001c90
        /*0314*/ 	.word	0x000000ff
        /*0318*/ 	.word	0x00000000
        /*031c*/ 	.short	0x010a
        /*031e*/ 	.byte	0x0d
	.zero		1


	//   ....[13]....
        /*0320*/ 	.word	0x00001e80
        /*0324*/ 	.word	0x000000ff
        /*0328*/ 	.word	0x00000010
        /*032c*/ 	.short	0x010a
        /*032e*/ 	.byte	0x0d
	.zero		1


	//   ....[14]....
        /*0330*/ 	.word	0x00001ec0
        /*0334*/ 	.word	0x000000ff
        /*0338*/ 	.word	0x00000010
        /*033c*/ 	.short	0x010a
        /*033e*/ 	.byte	0x0d
	.zero		1


	//   ....[15]....
        /*0340*/ 	.word	0x000034d0
        /*0344*/ 	.word	0x000000ff
        /*0348*/ 	.word	0x00000018
        /*034c*/ 	.short	0x0101
        /*034e*/ 	.byte	0x0d
	.zero		1


	//   ....[16]....
        /*0350*/ 	.word	0x00003e10
        /*0354*/ 	.word	0x000000ff
        /*0358*/ 	.word	0x00000010
        /*035c*/ 	.short	0x010a
        /*035e*/ 	.byte	0x0d
	.zero		1


	//   ....[17]....
        /*0360*/ 	.word	0x00003e40
        /*0364*/ 	.word	0x000000ff
        /*0368*/ 	.word	0x00000010
        /*036c*/ 	.short	0x010a
        /*036e*/ 	.byte	0x0d
	.zero		1


	//   ....[18]....
        /*0370*/ 	.word	0x00003ee0
        /*0374*/ 	.word	0x000000ff
        /*0378*/ 	.word	0x00000020
        /*037c*/ 	.short	0x010a
        /*037e*/ 	.byte	0x0d
	.zero		1


	//   ....[19]....
        /*0380*/ 	.word	0x00003f00
        /*0384*/ 	.word	0x000000ff
        /*0388*/ 	.word	0x00000020
        /*038c*/ 	.short	0x010a
        /*038e*/ 	.byte	0x0d
	.zero		1


	//   ....[20]....
        /*0390*/ 	.word	0x000050c0
        /*0394*/ 	.word	0x000000ff
        /*0398*/ 	.word	0x00000018
        /*039c*/ 	.short	0x0101
        /*039e*/ 	.byte	0x0d
	.zero		1


	//   ....[21]....
        /*03a0*/ 	.word	0x00005380
        /*03a4*/ 	.word	0x000000ff
        /*03a8*/ 	.word	0x00000028
        /*03ac*/ 	.short	0x0101
        /*03ae*/ 	.byte	0x0d
	.zero		1


	//   ....[22]....
        /*03b0*/ 	.word	0x00005f60
        /*03b4*/ 	.word	0x000000ff
        /*03b8*/ 	.word	0x00000010
        /*03bc*/ 	.short	0x010a
        /*03be*/ 	.byte	0x0d
	.zero		1


	//   ....[23]....
        /*03c0*/ 	.word	0x00005fc0
        /*03c4*/ 	.word	0x00000019
        /*03c8*/ 	.word	0x00000010
        /*03cc*/ 	.short	0x010a
        /*03ce*/ 	.byte	0x3f
	.zero		1


	//   ....[24]....
        /*03d0*/ 	.word	0x00006080
        /*03d4*/ 	.word	0x000000ff
        /*03d8*/ 	.word	0x00000020
        /*03dc*/ 	.short	0x010a
        /*03de*/ 	.byte	0x0d
	.zero		1


	//   ....[25]....
        /*03e0*/ 	.word	0x000060a0
        /*03e4*/ 	.word	0x000000ff
        /*03e8*/ 	.word	0x00000020
        /*03ec*/ 	.short	0x010a
        /*03ee*/ 	.byte	0x0d
	.zero		1


	//   ....[26]....
        /*03f0*/ 	.word	0x00007260
        /*03f4*/ 	.word	0x000000ff
        /*03f8*/ 	.word	0x00000018
        /*03fc*/ 	.short	0x0101
        /*03fe*/ 	.byte	0x0d
	.zero		1


	//   ....[27]....
        /*0400*/ 	.word	0x00007520
        /*0404*/ 	.word	0x000000ff
        /*0408*/ 	.word	0x00000028
        /*040c*/ 	.short	0x0101
        /*040e*/ 	.byte	0x0d
	.zero		1


	//   ....[28]....
        /*0410*/ 	.word	0x00008080
        /*0414*/ 	.word	0x000000ff
        /*0418*/ 	.word	0x00000008
        /*041c*/ 	.short	0x0101
        /*041e*/ 	.byte	0x0d
	.zero		1


	//   ....[29]....
        /*0420*/ 	.word	0x00008090
        /*0424*/ 	.word	0x000000ff
        /*0428*/ 	.word	0x00000020
        /*042c*/ 	.short	0x010a
        /*042e*/ 	.byte	0x0d
	.zero		1


	//   ....[30]....
        /*0430*/ 	.word	0x000080b0
        /*0434*/ 	.word	0x000000ff
        /*0438*/ 	.word	0x00000020
        /*043c*/ 	.short	0x010a
        /*043e*/ 	.byte	0x0d
	.zero		1


	//   ....[31]....
        /*0440*/ 	.word	0x000085d0
        /*0444*/ 	.word	0x000000ff
        /*0448*/ 	.word	0x00000028
        /*044c*/ 	.short	0x0101
        /*044e*/ 	.byte	0x0d
	.zero		1


	//   ....[32]....
        /*0450*/ 	.word	0x00008ae0
        /*0454*/ 	.word	0x00000005
        /*0458*/ 	.word	0x00000018
        /*045c*/ 	.short	0x010a
        /*045e*/ 	.byte	0x3f
	.zero		1


	//   ....[33]....
        /*0460*/ 	.word	0x00008b60
        /*0464*/ 	.word	0x00000005
        /*0468*/ 	.word	0x00000008
        /*046c*/ 	.short	0x010a
        /*046e*/ 	.byte	0x3f
	.zero		1


	//   ....[34]....
        /*0470*/ 	.word	0x00008be0
        /*0474*/ 	.word	0x00000007
        /*0478*/ 	.word	0x00000018
        /*047c*/ 	.short	0x010a
        /*047e*/ 	.byte	0x3f
	.zero		1


	//   ....[35]....
        /*0480*/ 	.word	0x00008c50
        /*0484*/ 	.word	0x00000005
        /*0488*/ 	.word	0x00000028
        /*048c*/ 	.short	0x010a
        /*048e*/ 	.byte	0x3f
	.zero		1


	//   ....[36]....
        /*0490*/ 	.word	0x00008cc0
        /*0494*/ 	.word	0x00000005
        /*0498*/ 	.word	0x00000028
        /*049c*/ 	.short	0x010a
        /*049e*/ 	.byte	0x3f
	.zero		1


	//   ....[37]....
        /*04a0*/ 	.word	0x00008d20
        /*04a4*/ 	.word	0x00000005
        /*04a8*/ 	.word	0x00000028
        /*04ac*/ 	.short	0x010a
        /*04ae*/ 	.byte	0x3f
	.zero		1


	//   ....[38]....
        /*04b0*/ 	.word	0x00008d80
        /*04b4*/ 	.word	0x0000000d
        /*04b8*/ 	.word	0x00000000
        /*04bc*/ 	.short	0x010a
        /*04be*/ 	.byte	0x3f
	.zero		1


	//   ....[39]....
        /*04c0*/ 	.word	0x00008de0
        /*04c4*/ 	.word	0x0000000d
        /*04c8*/ 	.word	0x00000010
        /*04cc*/ 	.short	0x010a
        /*04ce*/ 	.byte	0x3f
	.zero		1


	//   ....[40]....
        /*04d0*/ 	.word	0x00008e50
        /*04d4*/ 	.word	0x00000019
        /*04d8*/ 	.word	0x00000010
        /*04dc*/ 	.short	0x010a
        /*04de*/ 	.byte	0x3f
	.zero		1


	//   ....[41]....
        /*04e0*/ 	.word	0x00008ec0
        /*04e4*/ 	.word	0x0000007d
        /*04e8*/ 	.word	0x00000020
        /*04ec*/ 	.short	0x010a
        /*04ee*/ 	.byte	0x3f
	.zero		1


	//   ....[42]....
        /*04f0*/ 	.word	0x00008f30
        /*04f4*/ 	.word	0x00000019
        /*04f8*/ 	.word	0x00000010
        /*04fc*/ 	.short	0x010a
        /*04fe*/ 	.byte	0x3f
	.zero		1


	//   ....[43]....
        /*0500*/ 	.word	0x00008fa0
        /*0504*/ 	.word	0x0000007f
        /*0508*/ 	.word	0x00000020
        /*050c*/ 	.short	0x010a
        /*050e*/ 	.byte	0x3f
	.zero		1


	//   ....[44]....
        /*0510*/ 	.word	0x00009010
        /*0514*/ 	.word	0x00000009
        /*0518*/ 	.word	0x00000020
        /*051c*/ 	.short	0x010a
        /*051e*/ 	.byte	0x3f
	.zero		1


	//----- nvinfo : EIATTR_NUM_MBARRIERS
	.align		4
.L_59:
        /*0520*/ 	.byte	0x03, 0x38
        /*0522*/ 	.short	0x0006


	//----- nvinfo : EIATTR_EXIT_INSTR_OFFSETS
	.align		4
        /*0524*/ 	.byte	0x04, 0x1c
        /*0526*/ 	.short	(.L_61 - .L_60)


	//   ....[0]....
.L_60:
        /*0528*/ 	.word	0x00000430


	//   ....[1]....
        /*052c*/ 	.word	0x00000ed0


	//   ....[2]....
        /*0530*/ 	.word	0x00000f00


	//   ....[3]....
        /*0534*/ 	.word	0x00001c70


	//   ....[4]....
        /*0538*/ 	.word	0x00008a00


	//   ....[5]....
        /*053c*/ 	.word	0x00008aa0


	//----- nvinfo : EIATTR_REQNTID
	.align		4
.L_61:
        /*0540*/ 	.byte	0x04, 0x10
        /*0542*/ 	.short	(.L_63 - .L_62)
.L_62:
        /*0544*/ 	.word	0x00000180
        /*0548*/ 	.word	0x00000001
        /*054c*/ 	.word	0x00000001


	//----- nvinfo : EIATTR_CBANK_PARAM_SIZE
	.align		4
.L_63:
        /*0550*/ 	.byte	0x03, 0x19
        /*0552*/ 	.short	0x02cc


	//----- nvinfo : EIATTR_PARAM_CBANK
	.align		4
        /*0554*/ 	.byte	0x04, 0x0a
        /*0556*/ 	.short	(.L_65 - .L_64)
	.align		4
.L_64:
        /*0558*/ 	.word	index@(.nv.constant0.kernel_cutlass_kernel_flash_attncuteflash_fwd_sm90FlashAttentionForwardSm90_object_at__tensor0000o1641211101213_tensor0000o6411101213_tensor0000o6411101213_tensor0000o1641211101213_tensor_0)
        /*055c*/ 	.short	0x0210
        /*055e*/ 	.short	0x02cc


	//----- nvinfo : EIATTR_SW_WAR
	.align		4
.L_65:
        /*0560*/ 	.byte	0x04, 0x36
        /*0562*/ 	.short	(.L_67 - .L_66)
.L_66:
        /*0564*/ 	.word	0x00000008
.L_67:


//--------------------- .nv.callgraph             --------------------------
	.section	.nv.callgraph,"",@"SHT_CUDA_CALLGRAPH"
	.align	4
	.sectionentsize	8
	.align		4
        /*0000*/ 	.word	0x00000000
	.align		4
        /*0004*/ 	.word	0xffffffff
	.align		4
        /*0008*/ 	.word	0x00000000
	.align		4
        /*000c*/ 	.word	0xfffffffe
	.align		4
        /*0010*/ 	.word	0x00000000
	.align		4
        /*0014*/ 	.word	0xfffffffd
	.align		4
        /*0018*/ 	.word	0x00000000
	.align		4
        /*001c*/ 	.word	0xfffffffc


//--------------------- .text.kernel_cutlass_kernel_flash_attncuteflash_fwd_sm90FlashAttentionForwardSm90_object_at__tensor0000o1641211101213_tensor0000o6411101213_tensor0000o6411101213_tensor0000o1641211101213_tensor_0 --------------------------
	.section	.text.kernel_cutlass_kernel_flash_attncuteflash_fwd_sm90FlashAttentionForwardSm90_object_at__tensor0000o1641211101213_tensor0000o6411101213_tensor0000o6411101213_tensor0000o1641211101213_tensor_0,"ax",@progbits
	.sectionflags	@"SHF_BARRIERS=16"
	.align	128
        .global         kernel_cutlass_kernel_flash_attncuteflash_fwd_sm90FlashAttentionForwardSm90_object_at__tensor0000o1641211101213_tensor0000o6411101213_tensor0000o6411101213_tensor0000o1641211101213_tensor_0
        .type           kernel_cutlass_kernel_flash_attncuteflash_fwd_sm90FlashAttentionForwardSm90_object_at__tensor0000o1641211101213_tensor0000o6411101213_tensor0000o6411101213_tensor0000o1641211101213_tensor_0,@function
        .size           kernel_cutlass_kernel_flash_attncuteflash_fwd_sm90FlashAttentionForwardSm90_object_at__tensor0000o1641211101213_tensor0000o6411101213_tensor0000o6411101213_tensor0000o1641211101213_tensor_0,(.L_x_46 - kernel_cutlass_kernel_flash_attncuteflash_fwd_sm90FlashAttentionForwardSm90_object_at__tensor0000o1641211101213_tensor0000o6411101213_tensor0000o6411101213_tensor0000o1641211101213_tensor_0)
        .other          kernel_cutlass_kernel_flash_attncuteflash_fwd_sm90FlashAttentionForwardSm90_object_at__tensor0000o1641211101213_tensor0000o6411101213_tensor0000o6411101213_tensor0000o1641211101213_tensor_0,@"STO_CUDA_ENTRY STV_DEFAULT"
kernel_cutlass_kernel_flash_attncuteflash_fwd_sm90FlashAttentionForwardSm90_object_at__tensor0000o1641211101213_tensor0000o6411101213_tensor0000o6411101213_tensor0000o1641211101213_tensor_0:
.text.kernel_cutlass_kernel_flash_attncuteflash_fwd_sm90FlashAttentionForwardSm90_object_at__tensor0000o1641211101213_tensor0000o6411101213_tensor0000o6411101213_tensor0000o1641211101213_tensor_0:
[----:B------:R-:W1:Y:S01]  /*0000*/  LDC R1, c[0x0][0x28] ;  /* 0x00000a00ff017b82 */ /* 0x000e620000000800 */
[----:B------:R-:W2:Y:S02]  /*0010*/  S2R R11, SR_TID.X ;  /* 0x00000000000b7919 */ /* 0x000ea40000002100 */
[----:B--2---:R-:W-:-:S04]  /*0020*/  SHF.R.U32.HI R0, RZ, 0x5, R11 ;  /* 0x00000005ff007819 */ /* 0x004fc8000001160b */
[----:B------:R-:W-:-:S13]  /*0030*/  ISETP.NE.AND P0, PT, R0, RZ, PT ;  /* 0x000000ff0000720c */ /* 0x000fda0003f05270 */
[----:B-1----:R-:W-:Y:S05]  /*0040*/  @P0 BRA `(.L_x_0) ;  /* 0x0000000000700947 */ /* 0x002fea0003800000 */
[----:B------:R-:W1:Y:S01]  /*0050*/  S2UR UR8, SR_CgaCtaId ;  /* 0x00000000000879c3 */ /* 0x000e620000008800 */
[----:B------:R-:W-:Y:S01]  /*0060*/  ULDC.64 UR10, c[0x0][0x198] ;  /* 0x00006600000a7ab9 */ /* 0x000fe20000000a00 */
[----:B------:R-:W-:Y:S01]  /*0070*/  UMOV UR4, 0x400 ;  /* 0x0000040000047882 */ /* 0x000fe20000000000 */
[----:B------:R-:W-:Y:S02]  /*0080*/  UIADD3 UR12, UP0, UR10, 0x70, URZ ;  /* 0x000000700a0c7890 */ /* 0x000fe4000ff1e03f */
[----:B------:R-:W-:Y:S02]  /*0090*/  UIADD3 UR14, UP1, UR10, 0xf0, URZ ;  /* 0x000000f00a0e7890 */ /* 0x000fe4000ff3e03f */
[----:B------:R-:W-:Y:S01]  /*00a0*/  UIADD3 UR16, UP2, UR10, 0x170, URZ ;  /* 0x000001700a107890 */ /* 0x000fe2000ff5e03f */
[----:B------:R-:W-:Y:S01]  /*00b0*/  UMOV UR5, 0x1 ;  /* 0x0000000100057882 */ /* 0x000fe20000000000 */
[----:B------:R-:W-:Y:S01]  /*00c0*/  UIADD3 UR10, UP3, UR10, 0x1f0, URZ ;  /* 0x000001f00a0a7890 */ /* 0x000fe2000ff7e03f */
[----:B------:R-:W-:Y:S01]  /*00d0*/  UMOV UR6, 0x8 ;  /* 0x0000000800067882 */ /* 0x000fe20000000000 */
[----:B------:R-:W-:-:S02]  /*00e0*/  UIADD3.X UR13, URZ, UR11, URZ, UP0, !UPT ;  /* 0x0000000b3f0d7290 */ /* 0x000fc400087fe43f */
[----:B------:R-:W-:-:S04]  /*00f0*/  UIADD3 UR6, -UR6, 0x100000, URZ ;  /* 0x0010000006067890 */ /* 0x000fc8000fffe13f */
[----:B------:R-:W-:Y:S02]  /*0100*/  USHF.L.U32 UR7, UR6, 0xb, URZ ;  /* 0x0000000b06077899 */ /* 0x000fe4000800063f */
[----:B------:R-:W-:Y:S02]  /*0110*/  USHF.L.U32 UR6, UR6, 0x1, URZ ;  /* 0x0000000106067899 */ /* 0x000fe4000800063f */
[----:B------:R-:W-:Y:S02]  /*0120*/  UIADD3.X UR15, URZ, UR11, URZ, UP1, !UPT ;  /* 0x0000000b3f0f7290 */ /* 0x000fe40008ffe43f */
[----:B------:R-:W-:Y:S02]  /*0130*/  UIADD3.X UR17, URZ, UR11, URZ, UP2, !UPT ;  /* 0x0000000b3f117290 */ /* 0x000fe400097fe43f */
[----:B------:R-:W-:Y:S01]  /*0140*/  UIADD3.X UR11, URZ, UR11, URZ, UP3, !UPT ;  /* 0x0000000b3f0b7290 */ /* 0x000fe20009ffe43f */
[----:B------:R2:W-:Y:S01]  /*0150*/  UTMACCTL.PF [UR12] ;  /* 0x000000000c0079b9 */ /* 0x0005e20008040000 */
[----:B-1----:R-:W-:-:S02]  /*0160*/  ULEA UR8, UR8, UR4, 0x18 ;  /* 0x0000000408087291 */ /* 0x002fc4000f8ec03f */
[----:B------:R-:W-:-:S04]  /*0170*/  UIADD3 UR4, -UR5, 0x100000, URZ ;  /* 0x0010000005047890 */ /* 0x000fc8000fffe13f */
[----:B------:R-:W-:Y:S02]  /*0180*/  USHF.L.U32 UR5, UR4, 0xb, URZ ;  /* 0x0000000b04057899 */ /* 0x000fe4000800063f */
[----:B------:R-:W-:Y:S01]  /*0190*/  USHF.L.U32 UR4, UR4, 0x1, URZ ;  /* 0x0000000104047899 */ /* 0x000fe2000800063f */
[----:B------:R2:W-:Y:S01]  /*01a0*/  UTMACCTL.PF [UR14] ;  /* 0x000000000e0079b9 */ /* 0x0005e20008040000 */
[----:B------:R2:W-:Y:S01]  /*01b0*/  UTMACCTL.PF [UR16] ;  /* 0x00000000100079b9 */ /* 0x0005e20008040000 */
[----:B------:R2:W-:Y:S01]  /*01c0*/  UTMACCTL.PF [UR10] ;  /* 0x000000000a0079b9 */ /* 0x0005e20008040000 */
[----:B------:R-:W1:Y:S08]  /*01d0*/  FENCE.VIEW.ASYNC.S ;  /* 0x00000000000073c6 */ /* 0x000e700000000000 */
[----:B-1----:R2:W1:Y:S01]  /*01e0*/  SYNCS.EXCH.64 URZ, [UR8], UR4 ;  /* 0x00000004083f75b2 */ /* 0x0024620008000100 */
[----:B------:R2:W3:Y:S02]  /*01f0*/  SYNCS.EXCH.64 URZ, [UR8+0x8], UR6 ;  /* 0x00000806083f75b2 */ /* 0x0004e40008000100 */
[----:B--2---:R-:W-:Y:S01]  /*0200*/  NOP ;  /* 0x0000000000007918 */ /* 0x004fe20000000000 */
.L_x_0:
[----:B------:R-:W-:Y:S05]  /*0210*/  @P0 BRA `(.L_x_1) ;  /* 0x0000000000440947 */ /* 0x000fea0003800000 */
[----:B------:R-:W2:Y:S01]  /*0220*/  S2UR UR5, SR_CgaCtaId ;  /* 0x00000000000579c3 */ /* 0x000ea20000008800 */
[----:B------:R-:W-:Y:S01]  /*0230*/  UMOV UR4, 0x400 ;  /* 0x0000040000047882 */ /* 0x000fe20000000000 */
[----:B------:R-:W-:Y:S01]  /*0240*/  UMOV UR6, 0x1 ;  /* 0x0000000100067882 */ /* 0x000fe20000000000 */
[----:B------:R-:W-:Y:S01]  /*0250*/  UMOV UR7, 0x8 ;  /* 0x0000000800077882 */ /* 0x000fe20000000000 */
[----:B--2---:R-:W-:Y:S02]  /*0260*/  ULEA UR8, UR5, UR4, 0x18 ;  /* 0x0000000405087291 */ /* 0x004fe4000f8ec03f */
[----:B------:R-:W-:-:S04]  /*0270*/  UIADD3 UR4, -UR6, 0x100000, URZ ;  /* 0x0010000006047890 */ /* 0x000fc8000fffe13f */
[----:B------:R-:W-:Y:S02]  /*0280*/  USHF.L.U32 UR5, UR4, 0xb, URZ ;  /* 0x0000000b04057899 */ /* 0x000fe4000800063f */
[----:B------:R-:W-:Y:S02]  /*0290*/  USHF.L.U32 UR4, UR4, 0x1, URZ ;  /* 0x0000000104047899 */ /* 0x000fe4000800063f */
[----:B------:R-:W-:-:S04]  /*02a0*/  UIADD3 UR6, -UR7, 0x100000, URZ ;  /* 0x0010000007067890 */ /* 0x000fc8000fffe13f */
[----:B------:R-:W-:Y:S02]  /*02b0*/  USHF.L.U32 UR7, UR6, 0xb, URZ ;  /* 0x0000000b06077899 */ /* 0x000fe4000800063f */
[----:B------:R-:W-:Y:S01]  /*02c0*/  USHF.L.U32 UR6, UR6, 0x1, URZ ;  /* 0x0000000106067899 */ /* 0x000fe2000800063f */
[----:B------:R-:W2:Y:S03]  /*02d0*/  FENCE.VIEW.ASYNC.S ;  /* 0x00000000000073c6 */ /* 0x000ea60000000000 */
[----:B--2---:R2:W4:Y:S08]  /*02e0*/  SYNCS.EXCH.64 URZ, [UR8+0x10], UR4 ;  /* 0x00001004083f75b2 */ /* 0x0045300008000100 */
[----:B------:R2:W5:Y:S01]  /*02f0*/  SYNCS.EXCH.64 URZ, [UR8+0x18], UR6 ;  /* 0x00001806083f75b2 */ /* 0x0005620008000100 */
[----:B------:R2:W3:Y:S01]  /*0300*/  SYNCS.EXCH.64 URZ, [UR8+0x20], UR4 ;  /* 0x00002004083f75b2 */ /* 0x0004e20008000100 */
[----:B------:R2:W1:Y:S01]  /*0310*/  SYNCS.EXCH.64 URZ, [UR8+0x28], UR6 ;  /* 0x00002806083f75b2 */ /* 0x0004620008000100 */
[----:B------:R-:W-:Y:S01]  /*0320*/  NOP ;  /* 0x0000000000007918 */ /* 0x000fe20000000000 */
.L_x_1:
[----:B------:R-:W-:Y:S01]  /*0330*/  ISETP.GT.AND P0, PT, R0, 0x3, PT ;  /* 0x000000030000780c */ /* 0x000fe20003f04270 */
[----:B------:R-:W-:Y:S01]  /*0340*/  NOP ;  /* 0x0000000000007918 */ /* 0x000fe20000000000 */
[----:B------:R-:W-:Y:S01]  /*0350*/  ULDC.U8 UR14, c[0x0][0x4a4] ;  /* 0x00012900000e7ab9 */ /* 0x000fe20000000000 */
[----:B------:R-:W-:Y:S01]  /*0360*/  ULDC.U8 UR11, c[0x0][0x4a5] ;  /* 0x00012940000b7ab9 */ /* 0x000fe20000000000 */
[----:B--2---:R-:W-:Y:S01]  /*0370*/  ULDC.U8 UR8, c[0x0][0x4b0] ;  /* 0x00012c0000087ab9 */ /* 0x004fe20000000000 */
[----:B------:R-:W-:Y:S01]  /*0380*/  ULDC.U8 UR9, c[0x0][0x4b1] ;  /* 0x00012c4000097ab9 */ /* 0x000fe20000000000 */
[----:B------:R-:W-:Y:S01]  /*0390*/  ULDC.U8 UR10, c[0x0][0x4bd] ;  /* 0x00012f40000a7ab9 */ /* 0x000fe20000000000 */
[----:B------:R-:W-:Y:S01]  /*03a0*/  ULDC.U8 UR15, c[0x0][0x4c8] ;  /* 0x00013200000f7ab9 */ /* 0x000fe20000000000 */
[----:B------:R-:W-:Y:S01]  /*03b0*/  ULDC.U8 UR12, c[0x0][0x4c9] ;  /* 0x00013240000c7ab9 */ /* 0x000fe20000000000 */
[----:B------:R-:W-:Y:S01]  /*03c0*/  ULDC.U8 UR20, c[0x0][0x4bc] ;  /* 0x00012f0000147ab9 */ /* 0x000fe20000000000 */
[----:B------:R-:W-:Y:S01]  /*03d0*/  LOP3.LUT R2, R11, 0x1f, RZ, 0xc0, !PT ;  /* 0x0000001f0b027812 */ /* 0x000fe200078ec0ff */
[----:B-1-345:R-:W-:Y:S06]  /*03e0*/  BAR.SYNC.DEFER_BLOCKING 0x0 ;  /* 0x0000000000007b1d */ /* 0x03afec0000010000 */
[----:B------:R-:W-:Y:S05]  /*03f0*/  @P0 BRA `(.L_x_2) ;  /* 0x0000000800c40947 */ /* 0x000fea0003800000 */
[----:B------:R-:W-:-:S08]  /*0400*/  NOP ;  /* 0x0000000000007918 */ /* 0x000fd00000000000 */
[----:B------:R-:W1:-:S00]  /*0410*/  USETMAXREG.DEALLOC.CTAPOOL 0x18 ;  /* 0x00000018000079c8 */ /* 0x000e4000080e0500 */
[----:B-1----:R-:W-:-:S13]  /*0420*/  LOP3.LUT P0, RZ, R0, 0x3, RZ, 0xc0, !PT ;  /* 0x0000000300ff7812 */ /* 0x002fda000780c0ff */
[----:B------:R-:W-:Y:S05]  /*0430*/  @P0 EXIT ;  /* 0x000000000000094d */ /* 0x000fea0003800000 */
[----:B------:R-:W1:Y:S01]  /*0440*/  S2UR UR21, SR_CTAID.X ;  /* 0x00000000001579c3 */ /* 0x000e620000002500 */
[----:B------:R-:W-:Y:S01]  /*0450*/  ULDC UR4, c[0x0][0x4b8] ;  /* 0x00012e0000047ab9 */ /* 0x000fe20000000800 */
[----:B------:R-:W-:Y:S01]  /*0460*/  ULDC.64 UR16, c[0x0][0x4a8] ;  /* 0x00012a0000107ab9 */ /* 0x000fe20000000a00 */
[----:B------:R-:W-:Y:S01]  /*0470*/  ULDC.64 UR18, c[0x0][0x498] ;  /* 0x0001260000127ab9 */ /* 0x000fe20000000a00 */
[----:B------:R-:W-:-:S04]  /*0480*/  IMAD.MOV.U32 R2, RZ, RZ, 0x1 ;  /* 0x00000001ff027424 */ /* 0x000fc800078e00ff */
[----:B------:R-:W2:Y:S01]  /*0490*/  LDC R0, c[0x0][0x488] ;  /* 0x00012200ff007b82 */ /* 0x000ea20000000800 */
[----:B-1----:R-:W-:-:S04]  /*04a0*/  UIMAD.WIDE.U32 UR4, UR21, UR4, URZ ;  /* 0x00000004150472a5 */ /* 0x002fc8000f8e003f */
[----:B------:R-:W-:-:S04]  /*04b0*/  UIADD3 UR4, -UR5, UR21, URZ ;  /* 0x0000001505047290 */ /* 0x000fc8000fffe13f */
[----:B------:R-:W-:Y:S01]  /*04c0*/  USHF.R.U32.HI UR4, URZ, UR20, UR4 ;  /* 0x000000143f047299 */ /* 0x000fe20008011604 */
[----:B--2---:R-:W-:-:S03]  /*04d0*/  ISETP.LE.AND P0, PT, R0, UR21, PT ;  /* 0x0000001500007c0c */ /* 0x004fc6000bf03270 */
[----:B------:R-:W-:-:S04]  /*04e0*/  UIADD3 UR4, UR5, UR4, URZ ;  /* 0x0000000405047290 */ /* 0x000fc8000fffe03f */
[----:B------:R-:W-:-:S03]  /*04f0*/  USHF.R.U32.HI UR6, URZ, UR10, UR4 ;  /* 0x0000000a3f067299 */ /* 0x000fc60008011604 */
[----:B------:R-:W-:Y:S01]  /*0500*/  ULDC UR4, c[0x0][0x4cc] ;  /* 0x0001330000047ab9 */ /* 0x000fe20000000800 */
[----:B------:R-:W-:Y:S02]  /*0510*/  UIADD3 UR7, -UR6, URZ, URZ ;  /* 0x0000003f06077290 */ /* 0x000fe4000fffe13f */
[----:B------:R-:W-:-:S03]  /*0520*/  UISETP.GE.AND UP0, UPT, UR6, UR4, UPT ;  /* 0x000000040600728c */ /* 0x000fc6000bf06270 */
[----:B------:R-:W-:Y:S01]  /*0530*/  ULDC UR4, c[0x0][0x4b4] ;  /* 0x00012d0000047ab9 */ /* 0x000fe20000000800 */
[----:B------:R-:W-:Y:S02]  /*0540*/  USEL UR13, UR8, UR15, !UP0 ;  /* 0x0000000f080d7287 */ /* 0x000fe4000c000000 */
[----:B------:R-:W-:Y:S02]  /*0550*/  UIMAD UR7, UR7, UR4, UR21 ;  /* 0x00000004070772a4 */ /* 0x000fe4000f8e0215 */
[----:B------:R-:W-:-:S03]  /*0560*/  ULOP3.LUT UR13, UR13, 0xff, URZ, 0xc0, !UPT ;  /* 0x000000ff0d0d7892 */ /* 0x000fc6000f8ec03f */
[----:B------:R-:W-:Y:S01]  /*0570*/  @UP0 ULDC UR17, c[0x0][0x4c4] ;  /* 0x0001310000110ab9 */ /* 0x000fe20000000800 */
[----:B------:R-:W-:Y:S01]  /*0580*/  @UP0 ULDC UR16, c[0x0][0x4c0] ;  /* 0x0001300000100ab9 */ /* 0x000fe20000000800 */
[----:B------:R-:W-:Y:S02]  /*0590*/  UIMAD.WIDE.U32 UR4, UR7, UR17, URZ ;  /* 0x00000011070472a5 */ /* 0x000fe4000f8e003f */
[----:B------:R-:W-:Y:S02]  /*05a0*/  USEL UR4, UR9, UR12, !UP0 ;  /* 0x0000000c09047287 */ /* 0x000fe4000c000000 */
[----:B------:R-:W-:Y:S02]  /*05b0*/  UIADD3 UR17, UR7, -UR5, URZ ;  /* 0x8000000507117290 */ /* 0x000fe4000fffe03f */
[----:B------:R-:W-:Y:S02]  /*05c0*/  ULOP3.LUT UR4, UR4, 0xff, URZ, 0xc0, !UPT ;  /* 0x000000ff04047892 */ /* 0x000fe4000f8ec03f */
[----:B------:R-:W-:-:S04]  /*05d0*/  USHF.R.U32.HI UR13, URZ, UR13, UR17 ;  /* 0x0000000d3f0d7299 */ /* 0x000fc80008011611 */
[----:B------:R-:W-:-:S04]  /*05e0*/  UIADD3 UR13, UR5, UR13, URZ ;  /* 0x0000000d050d7290 */ /* 0x000fc8000fffe03f */
[----:B------:R-:W-:-:S04]  /*05f0*/  USHF.R.U32.HI UR4, URZ, UR4, UR13 ;  /* 0x000000043f047299 */ /* 0x000fc8000801160d */
[----:B------:R-:W-:-:S04]  /*0600*/  UIADD3 UR5, -UR4, URZ, URZ ;  /* 0x0000003f04057290 */ /* 0x000fc8000fffe13f */
[----:B------:R-:W-:-:S04]  /*0610*/  UIMAD UR16, UR16, UR5, UR7 ;  /* 0x00000005101072a4 */ /* 0x000fc8000f8e0207 */
[----:B------:R-:W-:-:S03]  /*0620*/  UIMAD UR16, UR6, UR18, UR16 ;  /* 0x00000012061072a4 */ /* 0x000fc6000f8e0210 */
[----:B------:R-:W-:Y:S02]  /*0630*/  ULDC UR6, c[0x0][0x4a0] ;  /* 0x0001280000067ab9 */ /* 0x000fe40000000800 */
[----:B------:R-:W-:-:S04]  /*0640*/  UIMAD.WIDE.U32 UR6, UR16, UR6, URZ ;  /* 0x00000006100672a5 */ /* 0x000fc8000f8e003f */
[----:B------:R-:W-:-:S04]  /*0650*/  UIADD3 UR5, UR16, -UR7, URZ ;  /* 0x8000000710057290 */ /* 0x000fc8000fffe03f */
[----:B------:R-:W-:-:S04]  /*0660*/  USHF.R.U32.HI UR5, URZ, UR14, UR5 ;  /* 0x0000000e3f057299 */ /* 0x000fc80008011605 */
[----:B------:R-:W-:-:S04]  /*0670*/  UIADD3 UR5, UR7, UR5, URZ ;  /* 0x0000000507057290 */ /* 0x000fc8000fffe03f */
[----:B------:R-:W-:-:S04]  /*0680*/  USHF.R.U32.HI UR13, URZ, UR11, UR5 ;  /* 0x0000000b3f0d7299 */ /* 0x000fc80008011605 */
[----:B------:R-:W-:-:S04]  /*0690*/  UIADD3 UR5, -UR13, URZ, URZ ;  /* 0x0000003f0d057290 */ /* 0x000fc8000fffe13f */
[----:B------:R-:W-:Y:S01]  /*06a0*/  UIMAD UR12, UR5, UR19, UR16 ;  /* 0x00000013050c72a4 */ /* 0x000fe2000f8e0210 */
[----:B------:R-:W-:Y:S11]  /*06b0*/  @P0 BRA `(.L_x_3) ;  /* 0x0000000400e80947 */ /* 0x000ff60003800000 */
[----:B------:R-:W1:Y:S01]  /*06c0*/  S2UR UR5, SR_CgaCtaId ;  /* 0x00000000000579c3 */ /* 0x000e620000008800 */
[----:B------:R-:W-:Y:S01]  /*06d0*/  UMOV UR25, 0x400 ;  /* 0x0000040000197882 */ /* 0x000fe20000000000 */
[----:B------:R-:W-:Y:S01]  /*06e0*/  IMAD.MOV.U32 R0, RZ, RZ, -0x80000000 ;  /* 0x80000000ff007424 */ /* 0x000fe200078e00ff */
[----:B------:R-:W-:Y:S01]  /*06f0*/  ULDC UR14, c[0x0][0x48c] ;  /* 0x00012300000e7ab9 */ /* 0x000fe20000000800 */
[----:B------:R-:W-:Y:S01]  /*0700*/  ULDC UR9, c[0x0][0x21c] ;  /* 0x0000870000097ab9 */ /* 0x000fe20000000800 */
[----:B------:R-:W-:Y:S01]  /*0710*/  ULDC UR6, c[0x0][0x210] ;  /* 0x0000840000067ab9 */ /* 0x000fe20000000800 */
[----:B------:R-:W-:Y:S02]  /*0720*/  UIADD3 UR8, UR9, -0x1, URZ ;  /* 0xffffffff09087890 */ /* 0x000fe4000fffe03f */
[----:B------:R-:W-:Y:S02]  /*0730*/  UIADD3 UR6, UR9, -UR6, URZ ;  /* 0x8000000609067290 */ /* 0x000fe4000fffe03f */
[----:B------:R-:W-:-:S02]  /*0740*/  UIADD3 UR7, -UR9, URZ, URZ ;  /* 0x0000003f09077290 */ /* 0x000fc4000fffe13f */
[----:B------:R-:W-:Y:S02]  /*0750*/  USHF.R.S32.HI UR10, URZ, 0x1f, UR8 ;  /* 0x0000001f3f0a7899 */ /* 0x000fe40008011408 */
[----:B------:R-:W-:Y:S02]  /*0760*/  USHF.R.S32.HI UR7, URZ, 0x1f, UR7 ;  /* 0x0000001f3f077899 */ /* 0x000fe40008011407 */
[----:B------:R-:W-:Y:S02]  /*0770*/  ULEA.HI UR10, UR10, UR8, URZ, 0x7 ;  /* 0x000000080a0a7291 */ /* 0x000fe4000f8f383f */
[----:B------:R-:W-:Y:S02]  /*0780*/  UISETP.GT.AND UP1, UPT, UR9, URZ, UPT ;  /* 0x0000003f0900728c */ /* 0x000fe4000bf24270 */
[----:B------:R-:W-:Y:S01]  /*0790*/  ULEA.HI UR9, UR7, -UR9, URZ, 0x7 ;  /* 0x8000000907097291 */ /* 0x000fe2000f8f383f */
[----:B------:R-:W-:Y:S01]  /*07a0*/  UMOV UR18, 0x0 ;  /* 0x0000000000127882 */ /* 0x000fe20000000000 */
[----:B------:R-:W-:Y:S01]  /*07b0*/  UMOV UR19, 0x1 ;  /* 0x0000000100137882 */ /* 0x000fe20000000000 */
[----:B-1----:R-:W-:-:S02]  /*07c0*/  ULEA UR25, UR5, UR25, 0x18 ;  /* 0x0000001905197291 */ /* 0x002fc4000f8ec03f */
[----:B------:R-:W-:Y:S02]  /*07d0*/  UIADD3 UR5, -UR4, UR14, URZ ;  /* 0x0000000e04057290 */ /* 0x000fe4000fffe13f */
[----:B------:R-:W-:Y:S02]  /*07e0*/  USHF.R.S32.HI UR9, URZ, 0x7, UR9 ;  /* 0x000000073f097899 */ /* 0x000fe40008011409 */
[----:B------:R-:W-:Y:S02]  /*07f0*/  ULEA UR5, UR5, UR6, 0x7 ;  /* 0x0000000605057291 */ /* 0x000fe4000f8e383f */
[----:B------:R-:W-:Y:S01]  /*0800*/  @UP1 UIMAD.WIDE UR16, UR10, 0x2000000, UR18 ;  /* 0x020000000a1018a5 */ /* 0x000fe2000f8e0212 */
[----:B------:R-:W1:Y:S01]  /*0810*/  SYNCS.PHASECHK.TRANS64.TRYWAIT P0, [UR25+0x18], R0 ;  /* 0x00001800ff0075a7 */ /* 0x000e620008000159 */
[----:B------:R-:W-:Y:S02]  /*0820*/  UIADD3 UR11, -UR5, URZ, URZ ;  /* 0x0000003f050b7290 */ /* 0x000fe4000fffe13f */
[----:B------:R-:W-:-:S02]  /*0830*/  UIADD3 UR6, UR5, -0x1, URZ ;  /* 0xffffffff05067890 */ /* 0x000fc4000fffe03f */
[----:B------:R-:W-:Y:S02]  /*0840*/  USHF.R.S32.HI UR8, URZ, 0x1f, UR11 ;  /* 0x0000001f3f087899 */ /* 0x000fe4000801140b */
[----:B------:R-:W-:Y:S02]  /*0850*/  USHF.R.S32.HI UR7, URZ, 0x1f, UR6 ;  /* 0x0000001f3f077899 */ /* 0x000fe40008011406 */
[----:B------:R-:W-:Y:S02]  /*0860*/  ULEA.HI UR8, UR8, -UR5, URZ, 0x7 ;  /* 0x8000000508087291 */ /* 0x000fe4000f8f383f */
[----:B------:R-:W-:Y:S02]  /*0870*/  ULEA.HI UR7, UR7, UR6, URZ, 0x7 ;  /* 0x0000000607077291 */ /* 0x000fe4000f8f383f */
[----:B------:R-:W-:Y:S02]  /*0880*/  USHF.R.S32.HI UR8, URZ, 0x7, UR8 ;  /* 0x000000073f087899 */ /* 0x000fe40008011408 */
[----:B------:R-:W-:-:S02]  /*0890*/  UIADD3 UR9, -UR9, URZ, URZ ;  /* 0x0000003f09097290 */ /* 0x000fc4000fffe13f */
[----:B------:R-:W-:Y:S02]  /*08a0*/  ULEA.HI.SX32 UR7, UR7, 0x1, 0x19 ;  /* 0x0000000107077891 */ /* 0x000fe4000f8fca3f */
[----:B------:R-:W-:Y:S02]  /*08b0*/  UIADD3 UR8, -UR8, URZ, URZ ;  /* 0x0000003f08087290 */ /* 0x000fe4000fffe13f */
[----:B------:R-:W-:Y:S01]  /*08c0*/  UISETP.GT.AND UP0, UPT, UR5, URZ, UPT ;  /* 0x0000003f0500728c */ /* 0x000fe2000bf04270 */
[----:B-1----:R-:W-:Y:S10]  /*08d0*/  @!P0 BRA `(.L_x_4) ;  /* 0x0000008000748947 */ /* 0x002ff40003800000 */
.L_x_29:
[----:B------:R-:W-:Y:S01]  /*08e0*/  @!UP0 UMOV UR7, UR8 ;  /* 0x0000000800078c82 */ /* 0x000fe20008000000 */
[----:B------:R-:W-:Y:S01]  /*08f0*/  @UP1 UMOV UR9, UR17 ;  /* 0x0000001100091c82 */ /* 0x000fe20008000000 */
[----:B------:R-:W-:Y:S01]  /*0900*/  ELECT P0, URZ, PT ;  /* 0x00000000003f782f */ /* 0x000fe20003800000 */
[----:B------:R-:W-:Y:S01]  /*0910*/  UISETP.LT.AND UP1, UPT, UR7, UR9, UPT ;  /* 0x000000090700728c */ /* 0x000fe2000bf21270 */
[----:B------:R-:W-:Y:S01]  /*0920*/  ULDC.64 UR18, c[0x0][0x198] ;  /* 0x0000660000127ab9 */ /* 0x000fe20000000a00 */
[----:B------:R-:W-:Y:S02]  /*0930*/  UIADD3 UR8, UR25, 0x8400, URZ ;  /* 0x0000840019087890 */ /* 0x000fe4000fffe03f */
[----:B------:R-:W-:Y:S02]  /*0940*/  UIADD3 UR16, UP0, UR18, 0xf0, URZ ;  /* 0x000000f012107890 */ /* 0x000fe4000ff1e03f */
[----:B------:R-:W-:Y:S02]  /*0950*/  USEL UR7, UR7, UR9, UP1 ;  /* 0x0000000907077287 */ /* 0x000fe40008800000 */
[----:B------:R-:W-:-:S02]  /*0960*/  UIADD3 UR9, UR25, 0x10, URZ ;  /* 0x0000001019097890 */ /* 0x000fc4000fffe03f */
[----:B------:R-:W-:Y:S02]  /*0970*/  ULEA UR11, UR7, 0xffffff80, 0x7 ;  /* 0xffffff80070b7891 */ /* 0x000fe4000f8e383f */
[----:B------:R-:W-:Y:S01]  /*0980*/  @P0 IMAD.MOV.U32 R2, RZ, RZ, 0x4000 ;  /* 0x00004000ff020424 */ /* 0x000fe200078e00ff */
[----:B------:R-:W-:Y:S01]  /*0990*/  UIADD3.X UR17, URZ, UR19, URZ, UP0, !UPT ;  /* 0x000000133f117290 */ /* 0x000fe200087fe43f */
[----:B------:R-:W-:Y:S02]  /*09a0*/  UMOV UR10, URZ ;  /* 0x0000003f000a7c82 */ /* 0x000fe40008000000 */
[----:B------:R2:W-:Y:S06]  /*09b0*/  @P0 SYNCS.ARRIVE.TRANS64 RZ, [UR25+0x10], R2 ;  /* 0x00001002ffff09a7 */ /* 0x0005ec0008000019 */
[----:B------:R2:W-:Y:S01]  /*09c0*/  UTMALDG.4D [UR8], [UR16], desc[URZ] ;  /* 0x00003f08100075b4 */ /* 0x0005e20008019000 */
[----:B------:R-:W3:Y:S02]  /*09d0*/  SYNCS.PHASECHK.TRANS64.TRYWAIT P0, [UR25+0x8], R0 ;  /* 0x00000800ff0075a7 */ /* 0x000ee40008000159 */
[----:B--23--:R-:W-:Y:S05]  /*09e0*/  @!P0 BRA `(.L_x_5) ;  /* 0x0000008000508947 */ /* 0x00cfea0003800000 */
.L_x_30:
[----:B------:R-:W-:Y:S01]  /*09f0*/  ELECT P0, URZ, PT ;  /* 0x00000000003f782f */ /* 0x000fe20003800000 */
[----:B------:R-:W-:Y:S01]  /*0a00*/  ULDC.64 UR8, c[0x0][0x198] ;  /* 0x0000660000087ab9 */ /* 0x000fe20000000a00 */
[----:B------:R-:W-:Y:S02]  /*0a10*/  ULOP3.LUT UR4, URZ, UR4, URZ, 0x33, !UPT ;  /* 0x000000043f047292 */ /* 0x000fe4000f8e333f */
[----:B------:R-:W-:Y:S02]  /*0a20*/  UIADD3 UR8, UP0, UR8, 0x70, URZ ;  /* 0x0000007008087890 */ /* 0x000fe4000ff1e03f */
[----:B------:R-:W-:Y:S02]  /*0a30*/  UIADD3 UR4, UR4, UR14, URZ ;  /* 0x0000000e04047290 */ /* 0x000fe4000fffe03f */
[----:B------:R-:W-:Y:S02]  /*0a40*/  UIADD3.X UR9, URZ, UR9, URZ, UP0, !UPT ;  /* 0x000000093f097290 */ /* 0x000fe400087fe43f */
[----:B------:R-:W-:-:S03]  /*0a50*/  UISETP.GE.AND UP0, UPT, UR7, 0x2, UPT ;  /* 0x000000020700788c */ /* 0x000fc6000bf06270 */
[----:B------:R-:W-:Y:S01]  /*0a60*/  @P0 IMAD.MOV.U32 R0, RZ, RZ, 0x4000 ;  /* 0x00004000ff000424 */ /* 0x000fe200078e00ff */
[----:B------:R-:W-:Y:S02]  /*0a70*/  USHF.L.U32 UR27, UR4, 0x7, URZ ;  /* 0x00000007041b7899 */ /* 0x000fe4000800063f */
[----:B------:R-:W-:Y:S02]  /*0a80*/  UIADD3 UR24, UR25, 0x4400, URZ ;  /* 0x0000440019187890 */ /* 0x000fe4000fffe03f */
[----:B------:R2:W-:Y:S01]  /*0a90*/  @P0 SYNCS.ARRIVE.TRANS64 RZ, [UR25], R0 ;  /* 0x00000000ffff09a7 */ /* 0x0005e20008000019 */
[----:B------:R-:W-:Y:S01]  /*0aa0*/  PLOP3.LUT P0, PT, PT, PT, UP0, 0x80, 0x0 ;  /* 0x000000000000781c */ /* 0x000fe20003f0f008 */
[----:B------:R-:W-:Y:S01]  /*0ab0*/  UMOV UR26, URZ ;  /* 0x0000003f001a7c82 */ /* 0x000fe20008000000 */
[----:B------:R-:W-:Y:S01]  /*0ac0*/  UMOV UR28, UR12 ;  /* 0x0000000c001c7c82 */ /* 0x000fe20008000000 */
[----:B------:R-:W-:-:S03]  /*0ad0*/  UMOV UR29, UR13 ;  /* 0x0000000d001d7c82 */ /* 0x000fc60008000000 */
[----:B------:R3:W-:Y:S01]  /*0ae0*/  UTMALDG.4D [UR24], [UR8], desc[URZ] ;  /* 0x00003f18080075b4 */ /* 0x0007e20008019000 */
[----:B--2---:R-:W-:-:S06]  /*0af0*/  IMAD.MOV.U32 R0, RZ, RZ, 0x1 ;  /* 0x00000001ff007424 */ /* 0x004fcc00078e00ff */
[----:B---3--:R-:W-:Y:S05]  /*0b00*/  @!P0 BRA `(.L_x_6) ;  /* 0x0000000000988947 */ /* 0x008fea0003800000 */
[----:B------:R-:W-:Y:S01]  /*0b10*/  UIADD3 UR4, -UR7, URZ, URZ ;  /* 0x0000003f07047290 */ /* 0x000fe2000fffe13f */
[----:B-1----:R-:W-:Y:S01]  /*0b20*/  IMAD.MOV.U32 R5, RZ, RZ, 0x1 ;  /* 0x00000001ff057424 */ /* 0x002fe200078e00ff */
[----:B------:R-:W-:-:S03]  /*0b30*/  ULEA UR11, UR7, 0xffffff00, 0x7 ;  /* 0xffffff00070b7891 */ /* 0x000fc6000f8e383f */
[----:B------:R-:W-:Y:S01]  /*0b40*/  ULDC.64 UR6, c[0x0][0x198] ;  /* 0x0000660000067ab9 */ /* 0x000fe20000000a00 */
[----:B------:R-:W-:-:S08]  /*0b50*/  IMAD.U32 R4, RZ, RZ, UR4 ;  /* 0x00000004ff047e24 */ /* 0x000fd0000f8e00ff */
.L_x_9:
[----:B------:R-:W-:-:S05]  /*0b60*/  LOP3.LUT R0, R5, 0x1, RZ, 0x3c, !PT ;  /* 0x0000000105007812 */ /* 0x000fca00078e3cff */
[----:B--2---:R-:W-:-:S04]  /*0b70*/  IMAD.U32 R2, R0, -0x80000000, RZ ;  /* 0x8000000000027824 */ /* 0x004fc800078e00ff */
[----:B------:R-:W1:Y:S02]  /*0b80*/  SYNCS.PHASECHK.TRANS64.TRYWAIT P0, [UR25+0x18], R2 ;  /* 0x00001802ff0075a7 */ /* 0x000e640008000159 */
[----:B-1----:R-:W-:Y:S05]  /*0b90*/  @!P0 BRA `(.L_x_7) ;  /* 0x0000008000048947 */ /* 0x002fea0003800000 */
.L_x_32:
[----:B------:R-:W-:Y:S01]  /*0ba0*/  ELECT P0, URZ, PT ;  /* 0x00000000003f782f */ /* 0x000fe20003800000 */
[----:B------:R-:W-:Y:S01]  /*0bb0*/  VIADD R4, R4, 0x1 ;  /* 0x0000000104047836 */ /* 0x000fe20000000000 */
[----:B------:R-:W-:Y:S02]  /*0bc0*/  UIADD3 UR4, UP0, UR6, 0xf0, URZ ;  /* 0x000000f006047890 */ /* 0x000fe4000ff1e03f */
[----:B------:R-:W-:Y:S02]  /*0bd0*/  UIADD3 UR8, UR25, 0x8400, URZ ;  /* 0x0000840019087890 */ /* 0x000fe4000fffe03f */
[----:B------:R-:W-:Y:S01]  /*0be0*/  UIADD3 UR9, UR25, 0x10, URZ ;  /* 0x0000001019097890 */ /* 0x000fe2000fffe03f */
[----:B------:R-:W-:Y:S01]  /*0bf0*/  ISETP.NE.AND P1, PT, R4, -0x1, PT ;  /* 0xffffffff0400780c */ /* 0x000fe20003f25270 */
[----:B------:R-:W-:Y:S01]  /*0c00*/  UIADD3.X UR5, URZ, UR7, URZ, UP0, !UPT ;  /* 0x000000073f057290 */ /* 0x000fe200087fe43f */
[----:B------:R-:W-:-:S04]  /*0c10*/  UMOV UR10, URZ ;  /* 0x0000003f000a7c82 */ /* 0x000fc80008000000 */
[----:B------:R-:W-:-:S04]  /*0c20*/  @P0 IMAD.MOV.U32 R2, RZ, RZ, 0x4000 ;  /* 0x00004000ff020424 */ /* 0x000fc800078e00ff */
[----:B------:R2:W-:Y:S01]  /*0c30*/  @P0 SYNCS.ARRIVE.TRANS64 RZ, [UR25+0x10], R2 ;  /* 0x00001002ffff09a7 */ /* 0x0005e20008000019 */
[----:B------:R3:W-:Y:S01]  /*0c40*/  UTMALDG.4D [UR8], [UR4], desc[URZ] ;  /* 0x00003f08040075b4 */ /* 0x0007e20008019000 */
[----:B--2---:R-:W-:-:S04]  /*0c50*/  IMAD.U32 R2, R5, -0x80000000, RZ ;  /* 0x8000000005027824 */ /* 0x004fc800078e00ff */
[----:B------:R-:W2:Y:S02]  /*0c60*/  SYNCS.PHASECHK.TRANS64.TRYWAIT P0, [UR25+0x28], R2 ;  /* 0x00002802ff0075a7 */ /* 0x000ea40008000159 */
[----:B--23--:R-:W-:Y:S05]  /*0c70*/  @!P0 BRA `(.L_x_8) ;  /* 0x0000007c00ec8947 */ /* 0x00cfea0003800000 */
.L_x_34:
[----:B------:R-:W-:Y:S01]  /*0c80*/  ELECT P0, URZ, PT ;  /* 0x00000000003f782f */ /* 0x000fe20003800000 */
[----:B-1----:R-:W-:Y:S01]  /*0c90*/  IMAD.MOV.U32 R5, RZ, RZ, R0 ;  /* 0x000000ffff057224 */ /* 0x002fe200078e0000 */
[----:B------:R-:W-:Y:S02]  /*0ca0*/  UIADD3 UR4, UP0, UR6, 0x170, URZ ;  /* 0x0000017006047890 */ /* 0x000fe4000ff1e03f */
[----:B------:R-:W-:Y:S02]  /*0cb0*/  UIADD3 UR19, UR11, 0x80, URZ ;  /* 0x000000800b137890 */ /* 0x000fe4000fffe03f */
[----:B------:R-:W-:Y:S02]  /*0cc0*/  UIADD3 UR16, UR25, 0x400, URZ ;  /* 0x0000040019107890 */ /* 0x000fe4000fffe03f */
[----:B------:R-:W-:Y:S02]  /*0cd0*/  UIADD3 UR17, UR25, 0x20, URZ ;  /* 0x0000002019117890 */ /* 0x000fe4000fffe03f */
[----:B------:R-:W-:Y:S01]  /*0ce0*/  UIADD3.X UR5, URZ, UR7, URZ, UP0, !UPT ;  /* 0x000000073f057290 */ /* 0x000fe200087fe43f */
[----:B------:R-:W-:-:S02]  /*0cf0*/  UMOV UR18, URZ ;  /* 0x0000003f00127c82 */ /* 0x000fc40008000000 */
[----:B------:R-:W-:Y:S01]  /*0d00*/  @P0 IMAD.MOV.U32 R2, RZ, RZ, 0x4000 ;  /* 0x00004000ff020424 */ /* 0x000fe200078e00ff */
[----:B------:R-:W-:Y:S01]  /*0d10*/  UMOV UR20, UR12 ;  /* 0x0000000c00147c82 */ /* 0x000fe20008000000 */
[----:B------:R-:W-:Y:S01]  /*0d20*/  UMOV UR21, UR13 ;  /* 0x0000000d00157c82 */ /* 0x000fe20008000000 */
[----:B------:R-:W-:Y:S01]  /*0d30*/  UIADD3 UR11, UR11, -0x80, URZ ;  /* 0xffffff800b0b7890 */ /* 0x000fe2000fffe03f */
[----:B------:R2:W-:Y:S02]  /*0d40*/  @P0 SYNCS.ARRIVE.TRANS64 RZ, [UR25+0x20], R2 ;  /* 0x00002002ffff09a7 */ /* 0x0005e40008000019 */
[----:B------:R2:W-:Y:S01]  /*0d50*/  UTMALDG.4D [UR16], [UR4], desc[URZ] ;  /* 0x00003f10040075b4 */ /* 0x0005e20008019000 */
[----:B------:R-:W-:Y:S08]  /*0d60*/  @P1 BRA `(.L_x_9) ;  /* 0xfffffffc007c1947 */ /* 0x000ff0000383ffff */
.L_x_6:
[----:B--2---:R-:W-:-:S04]  /*0d70*/  IMAD.U32 R2, R0, -0x80000000, RZ ;  /* 0x8000000000027824 */ /* 0x004fc800078e00ff */
[----:B------:R-:W2:Y:S02]  /*0d80*/  SYNCS.PHASECHK.TRANS64.TRYWAIT P0, [UR25+0x28], R2 ;  /* 0x00002802ff0075a7 */ /* 0x000ea40008000159 */
[----:B--2---:R-:W-:Y:S05]  /*0d90*/  @!P0 BRA `(.L_x_10) ;  /* 0x0000007c00c08947 */ /* 0x004fea0003800000 */
.L_x_36:
[----:B------:R-:W-:Y:S01]  /*0da0*/  ELECT P0, URZ, PT ;  /* 0x00000000003f782f */ /* 0x000fe20003800000 */
[----:B------:R-:W-:Y:S01]  /*0db0*/  ULDC.64 UR4, c[0x0][0x198] ;  /* 0x0000660000047ab9 */ /* 0x000fe20000000a00 */
[----:B------:R-:W-:Y:S02]  /*0dc0*/  UIADD3 UR8, UR25, 0x400, URZ ;  /* 0x0000040019087890 */ /* 0x000fe4000fffe03f */
[----:B------:R-:W-:Y:S02]  /*0dd0*/  UIADD3 UR4, UP0, UR4, 0x170, URZ ;  /* 0x0000017004047890 */ /* 0x000fe4000ff1e03f */
[----:B------:R-:W-:Y:S02]  /*0de0*/  UIADD3 UR9, UR25, 0x20, URZ ;  /* 0x0000002019097890 */ /* 0x000fe4000fffe03f */
[----:B------:R-:W-:Y:S01]  /*0df0*/  UIADD3.X UR5, URZ, UR5, URZ, UP0, !UPT ;  /* 0x000000053f057290 */ /* 0x000fe200087fe43f */
[----:B------:R-:W-:Y:S01]  /*0e00*/  UMOV UR10, URZ ;  /* 0x0000003f000a7c82 */ /* 0x000fe20008000000 */
[----:B------:R-:W-:-:S03]  /*0e10*/  UMOV UR11, URZ ;  /* 0x0000003f000b7c82 */ /* 0x000fc60008000000 */
[----:B------:R-:W-:-:S04]  /*0e20*/  @P0 IMAD.MOV.U32 R2, RZ, RZ, 0x4000 ;  /* 0x00004000ff020424 */ /* 0x000fc800078e00ff */
[----:B------:R2:W-:Y:S01]  /*0e30*/  @P0 SYNCS.ARRIVE.TRANS64 RZ, [UR25+0x20], R2 ;  /* 0x00002002ffff09a7 */ /* 0x0005e20008000019 */
[----:B------:R3:W-:Y:S02]  /*0e40*/  UTMALDG.4D [UR8], [UR4], desc[URZ] ;  /* 0x00003f08040075b4 */ /* 0x0007e40008019000 */
[----:B--23--:R-:W-:-:S07]  /*0e50*/  LOP3.LUT R2, R0, 0x1, RZ, 0x3c, !PT ;  /* 0x0000000100027812 */ /* 0x00cfce00078e3cff */
.L_x_3:
[----:B-1----:R-:W1:Y:S01]  /*0e60*/  S2R R3, SR_CgaCtaId ;  /* 0x0000000000037919 */ /* 0x002e620000008800 */
[----:B------:R-:W-:Y:S01]  /*0e70*/  MOV R0, 0x400 ;  /* 0x0000040000007802 */ /* 0x000fe20000000f00 */
[----:B------:R-:W-:-:S03]  /*0e80*/  IMAD.U32 R2, R2, -0x80000000, RZ ;  /* 0x8000000002027824 */ /* 0x000fc600078e00ff */
[----:B-1----:R-:W-:-:S04]  /*0e90*/  LEA R5, R3, R0, 0x18 ;  /* 0x0000000003057211 */ /* 0x002fc800078ec0ff */
[----:B------:R-:W1:Y:S02]  /*0ea0*/  SYNCS.PHASECHK.TRANS64.TRYWAIT P0, [R5+URZ+0x28], R2 ;  /* 0x00002802050075a7 */ /* 0x000e64000800017f */
[----:B-1----:R-:W-:Y:S05]  /*0eb0*/  @!P0 BRA `(.L_x_11) ;  /* 0x0000007c00948947 */ /* 0x002fea0003800000 */
.L_x_38:
[----:B------:R-:W-:-:S13]  /*0ec0*/  ELECT P0, URZ, PT ;  /* 0x00000000003f782f */ /* 0x000fda0003800000 */
[----:B------:R-:W-:Y:S05]  /*0ed0*/  @!P0 EXIT ;  /* 0x000000000000894d */ /* 0x000fea0003800000 */
[----:B------:R-:W-:-:S04]  /*0ee0*/  IMAD.MOV.U32 R0, RZ, RZ, 0x4000 ;  /* 0x00004000ff007424 */ /* 0x000fc800078e00ff */
[----:B------:R-:W-:Y:S01]  /*0ef0*/  SYNCS.ARRIVE.TRANS64 RZ, [R5+URZ+0x20], R0 ;  /* 0x0000200005ff79a7 */ /* 0x000fe2000800003f */
[----:B------:R-:W-:Y:S05]  /*0f00*/  EXIT ;  /* 0x000000000000794d */ /* 0x000fea0003800000 */
.L_x_2:
[----:B------:R-:W-:-:S08]  /*0f10*/  NOP ;  /* 0x0000000000007918 */ /* 0x000fd00000000000 */
[----:B------:R-:W1:Y:S02]  /*0f20*/  USETMAXREG.TRY_ALLOC.CTAPOOL UP0, 0xf0 ;  /* 0x000000f0000079c8 */ /* 0x000e640008000600 */
[----:B-1----:R-:W-:-:S13]  /*0f30*/  PLOP3.LUT P0, PT, PT, PT, UP0, 0x80, 0x0 ;  /* 0x000000000000781c */ /* 0x002fda0003f0f008 */
[----:B------:R-:W-:Y:S05]  /*0f40*/  @!P0 BRA `(.L_x_2) ;  /* 0xfffffffc00f08947 */ /* 0x000fea000383ffff */
[----:B------:R-:W-:Y:S01]  /*0f50*/  VIADD R3, R11, 0xffffff80 ;  /* 0xffffff800b037836 */ /* 0x000fe20000000000 */
[----:B------:R-:W1:Y:S01]  /*0f60*/  S2UR UR6, SR_CgaCtaId ;  /* 0x00000000000679c3 */ /* 0x000e620000008800 */
[----:B------:R-:W-:Y:S01]  /*0f70*/  UMOV UR13, 0x400 ;  /* 0x00000400000d7882 */ /* 0x000fe20000000000 */
[----:B------:R-:W-:Y:S01]  /*0f80*/  UMOV UR19, 0x40000040 ;  /* 0x4000004000137882 */ /* 0x000fe20000000000 */
[----:B------:R-:W-:Y:S01]  /*0f90*/  UMOV UR7, 0x40000040 ;  /* 0x4000004000077882 */ /* 0x000fe20000000000 */
[----:B------:R-:W-:Y:S01]  /*0fa0*/  PRMT R4, R3, 0x9910, RZ ;  /* 0x0000991003047816 */ /* 0x000fe200000000ff */
[----:B------:R-:W-:-:S03]  /*0fb0*/  UMOV UR17, 0x40000040 ;  /* 0x4000004000117882 */ /* 0x000fc60000000000 */
[----:B------:R-:W-:-:S04]  /*0fc0*/  SHF.R.S32.HI R4, RZ, 0xf, R4 ;  /* 0x0000000fff047819 */ /* 0x000fc80000011404 */
[----:B------:R-:W-:-:S04]  /*0fd0*/  LOP3.LUT R8, R4, 0xffff, RZ, 0xc0, !PT ;  /* 0x0000ffff04087812 */ /* 0x000fc800078ec0ff */
[----:B------:R-:W-:-:S04]  /*0fe0*/  LEA.HI R4, R8, R3, RZ, 0x17 ;  /* 0x0000000308047211 */ /* 0x000fc800078fb8ff */
[----:B------:R-:W-:-:S04]  /*0ff0*/  PRMT R5, R4, 0x9910, RZ ;  /* 0x0000991004057816 */ /* 0x000fc800000000ff */
[----:B------:R-:W-:Y:S01]  /*1000*/  SHF.R.S32.HI R5, RZ, 0x7, R5 ;  /* 0x00000007ff057819 */ /* 0x000fe20000011405 */
[----:B-1----:R-:W-:-:S03]  /*1010*/  ULEA UR13, UR6, UR13, 0x18 ;  /* 0x0000000d060d7291 */ /* 0x002fc6000f8ec03f */
[----:B------:R-:W-:Y:S01]  /*1020*/  PRMT R5, R5, 0x9910, RZ ;  /* 0x0000991005057816 */ /* 0x000fe200000000ff */
[----:B------:R-:W-:Y:S02]  /*1030*/  UIADD3 UR6, UR13, 0x8400, URZ ;  /* 0x000084000d067890 */ /* 0x000fe4000fffe03f */
[----:B------:R-:W-:Y:S02]  /*1040*/  UIADD3 UR18, UR13, 0x400, URZ ;  /* 0x000004000d127890 */ /* 0x000fe4000fffe03f */
[----:B------:R-:W-:Y:S01]  /*1050*/  IMAD.SHL.U32 R6, R5, 0x80, RZ ;  /* 0x0000008005067824 */ /* 0x000fe200078e00ff */
[----:B------:R-:W-:Y:S02]  /*1060*/  USHF.R.U32.HI UR6, URZ, 0x4, UR6 ;  /* 0x000000043f067899 */ /* 0x000fe40008011606 */
[----:B------:R-:W-:Y:S02]  /*1070*/  USHF.R.U32.HI UR18, URZ, 0x4, UR18 ;  /* 0x000000043f127899 */ /* 0x000fe40008011612 */
[----:B------:R-:W-:Y:S01]  /*1080*/  ISETP.NE.AND P0, PT, R3, R6, PT ;  /* 0x000000060300720c */ /* 0x000fe20003f05270 */
[----:B------:R-:W-:Y:S01]  /*1090*/  VIADD R6, R5, 0xffffffff ;  /* 0xffffffff05067836 */ /* 0x000fe20000000000 */
[----:B------:R-:W-:-:S02]  /*10a0*/  ULOP3.LUT UR6, UR6, 0x3fc0, URZ, 0xc0, !UPT ;  /* 0x00003fc006067892 */ /* 0x000fc4000f8ec03f */
[----:B------:R-:W-:Y:S01]  /*10b0*/  ISETP.LT.U32.AND P0, PT, R11, 0x80, P0 ;  /* 0x000000800b00780c */ /* 0x000fe20000701070 */
[----:B------:R-:W-:Y:S01]  /*10c0*/  ULOP3.LUT UR18, UR18, 0x3fc0, URZ, 0xc0, !UPT ;  /* 0x00003fc012127892 */ /* 0x000fe2000f8ec03f */
[----:B------:R-:W-:Y:S01]  /*10d0*/  SHF.R.U32.HI R11, RZ, 0x7, R11 ;  /* 0x00000007ff0b7819 */ /* 0x000fe2000001160b */
[----:B------:R-:W-:-:S10]  /*10e0*/  ULOP3.LUT UR6, UR6, 0x10000, URZ, 0xfc, !UPT ;  /* 0x0001000006067892 */ /* 0x000fd4000f8efc3f */
[----:B------:R-:W-:Y:S01]  /*10f0*/  @!P0 IMAD.MOV R6, RZ, RZ, R5 ;  /* 0x000000ffff068224 */ /* 0x000fe200078e0205 */
[----:B------:R-:W-:-:S05]  /*1100*/  ISETP.NE.AND P0, PT, R11, 0x1, PT ;  /* 0x000000010b00780c */ /* 0x000fca0003f05270 */
[----:B------:R-:W1:Y:S08]  /*1110*/  SHFL.IDX PT, R6, R6, RZ, 0x1f ;  /* 0x00001fff06067589 */ /* 0x000e7000000e0000 */
[----:B------:R-:W-:Y:S06]  /*1120*/  @!P0 BAR.ARV 0x2, 0x100 ;  /* 0x0084000000008b1d */ /* 0x000fec0000002000 */
[----:B-1----:R-:W-:-:S13]  /*1130*/  R2UR UR4, R6 ;  /* 0x00000000060472ca */ /* 0x002fda00000e0000 */
[----:B------:R-:W-:-:S04]  /*1140*/  USHF.R.U32.HI UR5, URZ, 0x18, UR4 ;  /* 0x000000183f057899 */ /* 0x000fc80008011604 */
[----:B------:R-:W-:-:S04]  /*1150*/  ULOP3.LUT UR5, UR5, 0x1, URZ, 0xc0, !UPT ;  /* 0x0000000105057892 */ /* 0x000fc8000f8ec03f */
[----:B------:R-:W-:-:S04]  /*1160*/  UIADD3 UR5, UR4, UR5, URZ ;  /* 0x0000000504057290 */ /* 0x000fc8000fffe03f */
[----:B------:R-:W-:-:S04]  /*1170*/  ULOP3.LUT UR5, UR5, 0x7fffe, URZ, 0xc0, !UPT ;  /* 0x0007fffe05057892 */ /* 0x000fc8000f8ec03f */
[----:B------:R-:W-:-:S04]  /*1180*/  UIADD3 UR5, UR4, -UR5, URZ ;  /* 0x8000000504057290 */ /* 0x000fc8000fffe03f */
[----:B------:R-:W-:-:S04]  /*1190*/  ULEA UR5, UR5, UR13, 0xd ;  /* 0x0000000d05057291 */ /* 0x000fc8000f8e683f */
[----:B------:R-:W-:Y:S02]  /*11a0*/  UIADD3 UR4, UR5, 0x4400, URZ ;  /* 0x0000440005047890 */ /* 0x000fe4000fffe03f */
[----:B------:R-:W-:Y:S02]  /*11b0*/  UIADD3 UR5, UR5, 0xc400, URZ ;  /* 0x0000c40005057890 */ /* 0x000fe4000fffe03f */
[----:B------:R-:W-:Y:S02]  /*11c0*/  USHF.R.U32.HI UR4, URZ, 0x4, UR4 ;  /* 0x000000043f047899 */ /* 0x000fe40008011604 */
[----:B------:R-:W-:Y:S02]  /*11d0*/  USHF.R.U32.HI UR5, URZ, 0x4, UR5 ;  /* 0x000000043f057899 */ /* 0x000fe40008011605 */
[----:B------:R-:W-:Y:S02]  /*11e0*/  ULOP3.LUT UR4, UR4, 0x3fc0, URZ, 0xc0, !UPT ;  /* 0x00003fc004047892 */ /* 0x000fe4000f8ec03f */
[----:B------:R-:W-:-:S02]  /*11f0*/  ULOP3.LUT UR5, UR5, 0x3fc0, URZ, 0xc0, !UPT ;  /* 0x00003fc005057892 */ /* 0x000fc4000f8ec03f */
[----:B------:R-:W-:Y:S02]  /*1200*/  ULOP3.LUT UR4, UR4, 0x10000, URZ, 0xfc, !UPT ;  /* 0x0001000004047892 */ /* 0x000fe4000f8efc3f */
[----:B------:R-:W-:-:S03]  /*1210*/  ULOP3.LUT UR16, UR5, 0x10000, URZ, 0xfc, !UPT ;  /* 0x0001000005107892 */ /* 0x000fc6000f8efc3f */
[----:B------:R-:W-:Y:S01]  /*1220*/  UMOV UR5, 0x40000040 ;  /* 0x4000004000057882 */ /* 0x000fe20000000000 */
[----:B------:R-:W-:Y:S01]  /*1230*/  LOP3.LUT R7, R4, 0xff80, RZ, 0xc0, !PT ;  /* 0x0000ff8004077812 */ /* 0x000fe200078ec0ff */
[----:B------:R-:W1:Y:S01]  /*1240*/  S2UR UR25, SR_CTAID.X ;  /* 0x00000000001979c3 */ /* 0x000e620000002500 */
[CC--:B------:R-:W-:Y:S01]  /*1250*/  LEA.HI R4, R8.reuse, R3.reuse, RZ, 0x15 ;  /* 0x0000000308047211 */ /* 0x0c0fe200078fa8ff */
[----:B------:R-:W-:Y:S01]  /*1260*/  ULDC UR22, c[0x0][0x4b8] ;  /* 0x00012e0000167ab9 */ /* 0x000fe20000000800 */
[-C--:B------:R-:W-:Y:S01]  /*1270*/  LEA.HI R6, R8, R3.reuse, RZ, 0x14 ;  /* 0x0000000308067211 */ /* 0x080fe200078fa0ff */
[----:B------:R-:W-:Y:S01]  /*1280*/  IMAD.MOV R13, RZ, RZ, -R7 ;  /* 0x000000ffff0d7224 */ /* 0x000fe200078e0a07 */
[----:B------:R-:W-:Y:S01]  /*1290*/  LOP3.LUT R8, R3, 0xffff, RZ, 0xc0, !PT ;  /* 0x0000ffff03087812 */ /* 0x000fe200078ec0ff */
[----:B------:R-:W-:Y:S01]  /*12a0*/  ULDC UR26, c[0x0][0x4cc] ;  /* 0x00013300001a7ab9 */ /* 0x000fe20000000800 */
[----:B------:R-:W-:Y:S01]  /*12b0*/  PRMT R9, R4, 0x9910, RZ ;  /* 0x0000991004097816 */ /* 0x000fe200000000ff */
[----:B------:R-:W-:Y:S01]  /*12c0*/  ULDC UR24, c[0x0][0x4b4] ;  /* 0x00012d0000187ab9 */ /* 0x000fe20000000800 */
[----:B------:R-:W-:Y:S01]  /*12d0*/  LEA.HI R7, R8, R3, RZ, 0x12 ;  /* 0x0000000308077211 */ /* 0x000fe200078f90ff */
[----:B------:R-:W-:Y:S01]  /*12e0*/  UIADD3 UR28, UR4, 0x6, URZ ;  /* 0x00000006041c7890 */ /* 0x000fe2000fffe03f */
[C---:B------:R-:W-:Y:S01]  /*12f0*/  LOP3.LUT R4, R6.reuse, 0xfff0, RZ, 0xc0, !PT ;  /* 0x0000fff006047812 */ /* 0x040fe200078ec0ff */
[----:B------:R-:W-:Y:S01]  /*1300*/  UIADD3 UR30, UR6, 0x6, URZ ;  /* 0x00000006061e7890 */ /* 0x000fe2000fffe03f */
[----:B------:R-:W-:Y:S01]  /*1310*/  LOP3.LUT R7, R7, 0xfffc, RZ, 0xc0, !PT ;  /* 0x0000fffc07077812 */ /* 0x000fe200078ec0ff */
[----:B------:R-:W-:Y:S01]  /*1320*/  UIADD3 UR32, UR16, 0x2, URZ ;  /* 0x0000000210207890 */ /* 0x000fe2000fffe03f */
[C---:B------:R-:W-:Y:S01]  /*1330*/  PRMT R12, R6.reuse, 0x9910, RZ ;  /* 0x00009910060c7816 */ /* 0x040fe200000000ff */
[----:B------:R-:W-:Y:S01]  /*1340*/  UIADD3 UR36, UR16, 0x4, URZ ;  /* 0x0000000410247890 */ /* 0x000fe2000fffe03f */
[----:B------:R-:W-:Y:S01]  /*1350*/  LOP3.LUT R10, R6, 0xffff, RZ, 0xc0, !PT ;  /* 0x0000ffff060a7812 */ /* 0x000fe200078ec0ff */
[----:B------:R-:W-:Y:S01]  /*1360*/  IMAD.MOV R6, RZ, RZ, -R4 ;  /* 0x000000ffff067224 */ /* 0x000fe200078e0a04 */
[----:B------:R-:W-:Y:S01]  /*1370*/  PRMT R8, R13, 0x7710, RZ ;  /* 0x000077100d087816 */ /* 0x000fe200000000ff */
[----:B------:R-:W-:Y:S01]  /*1380*/  IMAD.MOV.U32 R4, RZ, RZ, R9 ;  /* 0x000000ffff047224 */ /* 0x000fe200078e0009 */
[----:B------:R-:W-:Y:S01]  /*1390*/  UIADD3 UR40, UR16, 0x6, URZ ;  /* 0x0000000610287890 */ /* 0x000fe2000fffe03f */
[----:B------:R-:W-:Y:S01]  /*13a0*/  IMAD.MOV R7, RZ, RZ, -R7 ;  /* 0x000000ffff077224 */ /* 0x000fe200078e0a07 */
[----:B------:R-:W-:Y:S01]  /*13b0*/  PRMT R6, R6, 0x7710, RZ ;  /* 0x0000771006067816 */ /* 0x000fe200000000ff */
[----:B------:R-:W-:Y:S01]  /*13c0*/  IMAD.MOV.U32 R9, RZ, RZ, R12 ;  /* 0x000000ffff097224 */ /* 0x000fe200078e000c */
[----:B------:R-:W-:Y:S01]  /*13d0*/  SHF.R.S32.HI R4, RZ, 0x5, R4 ;  /* 0x00000005ff047819 */ /* 0x000fe20000011404 */
[----:B------:R-:W-:Y:S01]  /*13e0*/  IMAD.IADD R8, R3, 0x1, R8 ;  /* 0x0000000103087824 */ /* 0x000fe200078e0208 */
[----:B------:R-:W-:Y:S01]  /*13f0*/  PRMT R12, R7, 0x7710, RZ ;  /* 0x00007710070c7816 */ /* 0x000fe200000000ff */
[C---:B------:R-:W-:Y:S01]  /*1400*/  IMAD.IADD R6, R3.reuse, 0x1, R6 ;  /* 0x0000000103067824 */ /* 0x040fe200078e0206 */
[----:B------:R-:W-:Y:S01]  /*1410*/  SHF.R.S32.HI R7, RZ, 0x4, R9 ;  /* 0x00000004ff077819 */ /* 0x000fe20000011409 */
[----:B-1----:R-:W-:Y:S01]  /*1420*/  UIMAD.WIDE.U32 UR22, UR25, UR22, URZ ;  /* 0x00000016191672a5 */ /* 0x002fe2000f8e003f */
[----:B------:R-:W-:Y:S01]  /*1430*/  PRMT R9, R4, 0x9910, RZ ;  /* 0x0000991004097816 */ /* 0x000fe200000000ff */
[----:B------:R-:W-:Y:S01]  /*1440*/  IMAD.IADD R4, R3, 0x1, R12 ;  /* 0x0000000103047824 */ /* 0x000fe200078e020c */
[----:B------:R-:W-:Y:S01]  /*1450*/  LEA.HI R3, R10, R7, RZ, 0x11 ;  /* 0x000000070a037211 */ /* 0x000fe200078f88ff */
[----:B------:R-:W-:Y:S01]  /*1460*/  UIADD3 UR21, -UR23, UR25, URZ ;  /* 0x0000001917157290 */ /* 0x000fe2000fffe13f */
[----:B------:R-:W-:Y:S01]  /*1470*/  PRMT R13, R6, 0x9910, RZ ;  /* 0x00009910060d7816 */ /* 0x000fe200000000ff */
[----:B------:R-:W-:Y:S01]  /*1480*/  IMAD.MOV.U32 R6, RZ, RZ, R9 ;  /* 0x000000ffff067224 */ /* 0x000fe200078e0009 */
[----:B------:R-:W-:Y:S01]  /*1490*/  LOP3.LUT R3, R3, 0xfe, RZ, 0xc0, !PT ;  /* 0x000000fe03037812 */ /* 0x000fe200078ec0ff */
[----:B------:R-:W-:-:S02]  /*14a0*/  USHF.R.U32.HI UR22, URZ, UR20, UR21 ;  /* 0x000000143f167299 */ /* 0x000fc40008011615 */
[----:B------:R-:W-:Y:S01]  /*14b0*/  IMAD.MOV.U32 R9, RZ, RZ, R13 ;  /* 0x000000ffff097224 */ /* 0x000fe200078e000d */
[----:B------:R-:W-:Y:S01]  /*14c0*/  ULDC.64 UR20, c[0x0][0x4a8] ;  /* 0x00012a0000147ab9 */ /* 0x000fe20000000a00 */
[----:B------:R-:W-:Y:S01]  /*14d0*/  IMAD.MOV R3, RZ, RZ, -R3 ;  /* 0x000000ffff037224 */ /* 0x000fe200078e0a03 */
[----:B------:R-:W-:Y:S01]  /*14e0*/  UIADD3 UR22, UR23, UR22, URZ ;  /* 0x0000001617167290 */ /* 0x000fe2000fffe03f */
[----:B------:R-:W-:Y:S01]  /*14f0*/  IMAD R10, R6, 0x10, R9 ;  /* 0x00000010060a7824 */ /* 0x000fe200078e0209 */
[----:B------:R-:W-:Y:S01]  /*1500*/  PRMT R9, R8, 0x8880, RZ ;  /* 0x0000888008097816 */ /* 0x000fe200000000ff */
[----:B------:R-:W-:Y:S01]  /*1510*/  UIADD3 UR44, UR16, 0x400, URZ ;  /* 0x00000400102c7890 */ /* 0x000fe2000fffe03f */
[----:B------:R-:W-:Y:S01]  /*1520*/  PRMT R6, R3, 0x7710, RZ ;  /* 0x0000771003067816 */ /* 0x000fe200000000ff */
[----:B------:R-:W-:Y:S01]  /*1530*/  USHF.R.U32.HI UR23, URZ, UR10, UR22 ;  /* 0x0000000a3f177299 */ /* 0x000fe20008011616 */
[----:B------:R-:W-:Y:S01]  /*1540*/  LOP3.LUT R3, R4, 0x80, RZ, 0xc0, !PT ;  /* 0x0000008004037812 */ /* 0x000fe200078ec0ff */
[----:B------:R-:W-:-:S02]  /*1550*/  UIADD3 UR22, UR6, 0x2, URZ ;  /* 0x0000000206167890 */ /* 0x000fc4000fffe03f */
[----:B------:R-:W-:Y:S01]  /*1560*/  IMAD.IADD R7, R7, 0x1, R6 ;  /* 0x0000000107077824 */ /* 0x000fe200078e0206 */
[----:B------:R-:W-:Y:S01]  /*1570*/  LEA.HI R6, R3, R4, RZ, 0x19 ;  /* 0x0000000403067211 */ /* 0x000fe200078fc8ff */
[----:B------:R-:W-:Y:S01]  /*1580*/  UISETP.GE.AND UP0, UPT, UR23, UR26, UPT ;  /* 0x0000001a1700728c */ /* 0x000fe2000bf06270 */
[----:B------:R-:W-:Y:S01]  /*1590*/  PRMT R3, R9, 0x7710, RZ ;  /* 0x0000771009037816 */ /* 0x000fe200000000ff */
[----:B------:R-:W-:Y:S01]  /*15a0*/  UIADD3 UR10, -UR23, URZ, URZ ;  /* 0x0000003f170a7290 */ /* 0x000fe2000fffe13f */
[----:B------:R-:W-:Y:S01]  /*15b0*/  LOP3.LUT R6, R6, 0xfe, RZ, 0xc0, !PT ;  /* 0x000000fe06067812 */ /* 0x000fe200078ec0ff */
[----:B------:R-:W-:Y:S01]  /*15c0*/  USEL UR12, UR9, UR12, !UP0 ;  /* 0x0000000c090c7287 */ /* 0x000fe2000c000000 */
[----:B------:R-:W-:Y:S01]  /*15d0*/  PRMT R7, R7, 0x8880, RZ ;  /* 0x0000888007077816 */ /* 0x000fe200000000ff */
[----:B------:R-:W-:Y:S01]  /*15e0*/  UIMAD UR24, UR10, UR24, UR25 ;  /* 0x000000180a1872a4 */ /* 0x000fe2000f8e0219 */
[----:B------:R-:W-:Y:S01]  /*15f0*/  SHF.R.U32.HI R3, RZ, 0x7, R3 ;  /* 0x00000007ff037819 */ /* 0x000fe20000011603 */
[----:B------:R-:W-:Y:S01]  /*1600*/  IMAD.MOV R6, RZ, RZ, -R6 ;  /* 0x000000ffff067224 */ /* 0x000fe200078e0a06 */
[----:B------:R-:W-:Y:S01]  /*1610*/  USEL UR15, UR8, UR15, !UP0 ;  /* 0x0000000f080f7287 */ /* 0x000fe2000c000000 */
[----:B------:R-:W-:Y:S01]  /*1620*/  IMAD R10, R10, 0x8, R7 ;  /* 0x000000080a0a7824 */ /* 0x000fe200078e0207 */
[----:B------:R-:W-:Y:S01]  /*1630*/  LOP3.LUT R3, R3, 0xff, RZ, 0xc0, !PT ;  /* 0x000000ff03037812 */ /* 0x000fe200078ec0ff */
[----:B------:R-:W-:Y:S01]  /*1640*/  @UP0 ULDC UR21, c[0x0][0x4c4] ;  /* 0x0001310000150ab9 */ /* 0x000fe20000000800 */
[----:B------:R-:W-:Y:S01]  /*1650*/  PRMT R7, R6, 0x7710, RZ ;  /* 0x0000771006077816 */ /* 0x000fe200000000ff */
[----:B------:R-:W-:Y:S01]  /*1660*/  UIMAD.WIDE.U32 UR8, UR24, UR21, URZ ;  /* 0x00000015180872a5 */ /* 0x000fe2000f8e003f */
[----:B------:R-:W-:Y:S01]  /*1670*/  LEA.HI R6, R3, R8, RZ, 0x1a ;  /* 0x0000000803067211 */ /* 0x000fe200078fd0ff */
[----:B------:R-:W-:-:S02]  /*1680*/  ULOP3.LUT UR15, UR15, 0xff, URZ, 0xc0, !UPT ;  /* 0x000000ff0f0f7892 */ /* 0x000fc4000f8ec03f */
[----:B------:R-:W-:Y:S01]  /*1690*/  IMAD.IADD R12, R4, 0x1, R7 ;  /* 0x00000001040c7824 */ /* 0x000fe200078e0207 */
[----:B------:R-:W-:Y:S01]  /*16a0*/  LEA.HI R7, R3, R8, RZ, 0x1d ;  /* 0x0000000803077211 */ /* 0x000fe200078fe8ff */
[----:B------:R-:W-:Y:S01]  /*16b0*/  UIADD3 UR8, UR24, -UR9, URZ ;  /* 0x8000000918087290 */ /* 0x000fe2000fffe03f */
[C---:B------:R-:W-:Y:S01]  /*16c0*/  PRMT R3, R6.reuse, 0x8880, RZ ;  /* 0x0000888006037816 */ /* 0x040fe200000000ff */
[----:B------:R-:W-:Y:S01]  /*16d0*/  ULOP3.LUT UR10, UR12, 0xff, URZ, 0xc0, !UPT ;  /* 0x000000ff0c0a7892 */ /* 0x000fe2000f8ec03f */
[----:B------:R-:W-:Y:S01]  /*16e0*/  LOP3.LUT R6, R6, 0xfffc, RZ, 0xc0, !PT ;  /* 0x0000fffc06067812 */ /* 0x000fe200078ec0ff */
[----:B------:R-:W-:Y:S01]  /*16f0*/  USHF.R.U32.HI UR8, URZ, UR15, UR8 ;  /* 0x0000000f3f087299 */ /* 0x000fe20008011608 */
[----:B------:R-:W-:Y:S01]  /*1700*/  IMAD.SHL.U32 R4, R10, 0x8, RZ ;  /* 0x000000080a047824 */ /* 0x000fe200078e00ff */
[----:B------:R-:W-:Y:S01]  /*1710*/  @UP0 ULDC UR20, c[0x0][0x4c0] ;  /* 0x0001300000140ab9 */ /* 0x000fe20000000800 */
[----:B------:R-:W-:Y:S01]  /*1720*/  ULDC UR21, c[0x0][0x4a0] ;  /* 0x0001280000157ab9 */ /* 0x000fe20000000800 */
[----:B------:R-:W-:Y:S01]  /*1730*/  IMAD.MOV R9, RZ, RZ, -R6 ;  /* 0x000000ffff097224 */ /* 0x000fe200078e0a06 */
[----:B------:R-:W-:Y:S01]  /*1740*/  SHF.R.S32.HI R6, RZ, 0x2, R3 ;  /* 0x00000002ff067819 */ /* 0x000fe20000011403 */
[----:B------:R-:W-:Y:S01]  /*1750*/  UIADD3 UR8, UR9, UR8, URZ ;  /* 0x0000000809087290 */ /* 0x000fe2000fffe03f */
[----:B------:R-:W-:Y:S01]  /*1760*/  IADD3 R4, R4, UR13, R4 ;  /* 0x0000000d04047c10 */ /* 0x000fe2000fffe004 */
[----:B------:R-:W-:Y:S01]  /*1770*/  UIADD3 UR12, UR4, 0x2, URZ ;  /* 0x00000002040c7890 */ /* 0x000fe2000fffe03f */
[----:B------:R-:W-:Y:S01]  /*1780*/  PRMT R3, R9, 0x7710, RZ ;  /* 0x0000771009037816 */ /* 0x000fe200000000ff */
[----:B------:R-:W-:Y:S01]  /*1790*/  USHF.R.U32.HI UR10, URZ, UR10, UR8 ;  /* 0x0000000a3f0a7299 */ /* 0x000fe20008011608 */
[----:B------:R-:W-:Y:S01]  /*17a0*/  LOP3.LUT R9, R6, 0xffff, RZ, 0xc0, !PT ;  /* 0x0000ffff06097812 */ /* 0x000fe200078ec0ff */
[----:B------:R-:W-:Y:S01]  /*17b0*/  VIADD R16, R4, 0xc400 ;  /* 0x0000c40004107836 */ /* 0x000fe20000000000 */
[----:B------:R-:W-:Y:S01]  /*17c0*/  PRMT R10, R7, 0x8880, RZ ;  /* 0x00008880070a7816 */ /* 0x000fe200000000ff */
[----:B------:R-:W-:Y:S01]  /*17d0*/  IMAD.IADD R3, R8, 0x1, R3 ;  /* 0x0000000108037824 */ /* 0x000fe200078e0203 */
[----:B------:R-:W-:Y:S01]  /*17e0*/  SHF.R.U32.HI R8, RZ, 0x5, R9 ;  /* 0x00000005ff087819 */ /* 0x000fe20000011609 */
[----:B------:R-:W-:Y:S01]  /*17f0*/  UIADD3 UR8, -UR10, URZ, URZ ;  /* 0x0000003f0a087290 */ /* 0x000fe2000fffe13f */
[----:B------:R-:W-:Y:S01]  /*1800*/  VIADD R14, R4, 0xc420 ;  /* 0x0000c420040e7836 */ /* 0x000fe20000000000 */
[----:B------:R-:W-:Y:S01]  /*1810*/  SHF.R.U32.HI R17, RZ, 0x3, R16 ;  /* 0x00000003ff117819 */ /* 0x000fe20000011610 */
[----:B------:R-:W-:Y:S01]  /*1820*/  UIADD3 UR26, UR6, 0x4, URZ ;  /* 0x00000004061a7890 */ /* 0x000fe2000fffe03f */
[----:B------:R-:W-:Y:S01]  /*1830*/  LOP3.LUT R9, R8, 0x7, RZ, 0xc0, !PT ;  /* 0x0000000708097812 */ /* 0x000fe200078ec0ff */
[----:B------:R-:W-:Y:S01]  /*1840*/  UIMAD UR20, UR20, UR8, UR24 ;  /* 0x00000008141472a4 */ /* 0x000fe2000f8e0218 */
[----:B------:R-:W-:Y:S01]  /*1850*/  VIADD R8, R4, 0xc440 ;  /* 0x0000c44004087836 */ /* 0x000fe20000000000 */
[----:B------:R-:W-:Y:S01]  /*1860*/  SHF.R.U32.HI R15, RZ, 0x3, R14 ;  /* 0x00000003ff0f7819 */ /* 0x000fe2000001160e */
[----:B------:R-:W-:Y:S01]  /*1870*/  ULDC.64 UR8, c[0x0][0x498] ;  /* 0x0001260000087ab9 */ /* 0x000fe20000000a00 */
[----:B------:R-:W-:Y:S01]  /*1880*/  IMAD.IADD R9, R6, 0x1, R9 ;  /* 0x0000000106097824 */ /* 0x000fe200078e0209 */
[----:B------:R-:W-:Y:S01]  /*1890*/  UIMAD UR8, UR23, UR8, UR20 ;  /* 0x00000008170872a4 */ /* 0x000fe2000f8e0214 */
[----:B------:R-:W-:Y:S01]  /*18a0*/  LOP3.LUT R16, R16, 0x70, R17, 0x78, !PT ;  /* 0x0000007010107812 */ /* 0x000fe200078e7811 */
[----:B------:R-:W-:Y:S01]  /*18b0*/  UIADD3 UR24, UR4, 0x4, URZ ;  /* 0x0000000404187890 */ /* 0x000fe2000fffe03f */
[----:B------:R-:W-:Y:S01]  /*18c0*/  LOP3.LUT R14, R14, 0x70, R15, 0x78, !PT ;  /* 0x000000700e0e7812 */ /* 0x000fe200078e780f */
[----:B------:R-:W-:Y:S01]  /*18d0*/  UIMAD.WIDE.U32 UR20, UR8, UR21, URZ ;  /* 0x00000015081472a5 */ /* 0x000fe2000f8e003f */
[----:B------:R-:W-:Y:S01]  /*18e0*/  LOP3.LUT R9, R9, 0xfff8, RZ, 0xc0, !PT ;  /* 0x0000fff809097812 */ /* 0x000fe200078ec0ff */
[----:B------:R-:W-:Y:S01]  /*18f0*/  UIADD3 UR48, UR16, 0x402, URZ ;  /* 0x0000040210307890 */ /* 0x000fe2000fffe03f */
[----:B------:R-:W-:Y:S01]  /*1900*/  PRMT R12, R12, 0x8880, RZ ;  /* 0x000088800c0c7816 */ /* 0x000fe200000000ff */
[----:B------:R-:W-:-:S02]  /*1910*/  UIADD3 UR52, UR16, 0x404, URZ ;  /* 0x0000040410347890 */ /* 0x000fc4000fffe03f */
[----:B------:R-:W-:Y:S01]  /*1920*/  IMAD.MOV R9, RZ, RZ, -R9 ;  /* 0x000000ffff097224 */ /* 0x000fe200078e0a09 */
[----:B------:R-:W-:Y:S01]  /*1930*/  UMOV UR15, UR21 ;  /* 0x00000015000f7c82 */ /* 0x000fe20008000000 */
[----:B------:R-:W-:Y:S02]  /*1940*/  UIADD3 UR56, UR16, 0x406, URZ ;  /* 0x0000040610387890 */ /* 0x000fe4000fffe03f */
[----:B------:R-:W-:Y:S01]  /*1950*/  UIADD3 UR20, UR8, -UR15, URZ ;  /* 0x8000000f08147290 */ /* 0x000fe2000fffe03f */
[----:B------:R-:W-:Y:S01]  /*1960*/  PRMT R13, R9, 0x7710, RZ ;  /* 0x00007710090d7816 */ /* 0x000fe200000000ff */
[----:B------:R-:W-:Y:S01]  /*1970*/  UIADD3 UR34, UR18, 0x80, URZ ;  /* 0x0000008012227890 */ /* 0x000fe2000fffe03f */
[----:B------:R-:W-:Y:S01]  /*1980*/  SHF.R.U32.HI R9, RZ, 0x3, R8 ;  /* 0x00000003ff097819 */ /* 0x000fe20000011608 */
[----:B------:R-:W-:Y:S02]  /*1990*/  USHF.R.U32.HI UR14, URZ, UR14, UR20 ;  /* 0x0000000e3f0e7299 */ /* 0x000fe40008011614 */
[----:B------:R-:W-:Y:S01]  /*19a0*/  IMAD.IADD R6, R6, 0x1, R13 ;  /* 0x0000000106067824 */ /* 0x000fe200078e020d */
[----:B------:R-:W-:Y:S01]  /*19b0*/  UMOV UR20, UR12 ;  /* 0x0000000c00147c82 */ /* 0x000fe20008000000 */
[----:B------:R-:W1:Y:S01]  /*19c0*/  LDC R13, c[0x0][0x488] ;  /* 0x00012200ff0d7b82 */ /* 0x000e620000000800 */
[----:B------:R-:W-:Y:S01]  /*19d0*/  UIADD3 UR12, UR15, UR14, URZ ;  /* 0x0000000e0f0c7290 */ /* 0x000fe2000fffe03f */
[----:B------:R-:W-:Y:S01]  /*19e0*/  LOP3.LUT R8, R8, 0x70, R9, 0x78, !PT ;  /* 0x0000007008087812 */ /* 0x000fe200078e7809 */
[----:B------:R-:W-:Y:S01]  /*19f0*/  UIADD3 UR38, UR18, 0x100, URZ ;  /* 0x0000010012267890 */ /* 0x000fe2000fffe03f */
[----:B------:R-:W-:Y:S01]  /*1a00*/  PRMT R6, R6, 0x9910, RZ ;  /* 0x0000991006067816 */ /* 0x000fe200000000ff */
[----:B------:R-:W-:-:S02]  /*1a10*/  USHF.R.U32.HI UR12, URZ, UR11, UR12 ;  /* 0x0000000b3f0c7299 */ /* 0x000fc4000801160c */
[----:B------:R-:W-:Y:S02]  /*1a20*/  UIADD3 UR42, UR18, 0x180, URZ ;  /* 0x00000180122a7890 */ /* 0x000fe4000fffe03f */
[----:B------:R-:W-:Y:S01]  /*1a30*/  IMAD R7, R5, 0x40, R6 ;  /* 0x0000004005077824 */ /* 0x000fe200078e0206 */
[----:B------:R-:W-:Y:S01]  /*1a40*/  SHF.R.S32.HI R5, RZ, 0x5, R10 ;  /* 0x00000005ff057819 */ /* 0x000fe2000001140a */
[----:B------:R-:W-:Y:S01]  /*1a50*/  VIADD R6, R4, 0xc460 ;  /* 0x0000c46004067836 */ /* 0x000fe20000000000 */
[----:B------:R-:W-:Y:S02]  /*1a60*/  UIADD3 UR11, -UR12, URZ, URZ ;  /* 0x0000003f0c0b7290 */ /* 0x000fe4000fffe13f */
[----:B------:R-:W-:Y:S01]  /*1a70*/  PRMT R10, R5, 0x9910, RZ ;  /* 0x00009910050a7816 */ /* 0x000fe200000000ff */
[----:B------:R-:W-:Y:S01]  /*1a80*/  UIADD3 UR46, UR18, 0x200, URZ ;  /* 0x00000200122e7890 */ /* 0x000fe2000fffe03f */
[----:B------:R-:W-:Y:S01]  /*1a90*/  SHF.R.U32.HI R5, RZ, 0x3, R6 ;  /* 0x00000003ff057819 */ /* 0x000fe20000011606 */
[----:B------:R-:W-:-:S02]  /*1aa0*/  UIADD3 UR50, UR18, 0x280, URZ ;  /* 0x0000028012327890 */ /* 0x000fc4000fffe03f */
[----:B------:R-:W-:Y:S01]  /*1ab0*/  UIADD3 UR54, UR18, 0x300, URZ ;  /* 0x0000030012367890 */ /* 0x000fe2000fffe03f */
[----:B------:R-:W-:Y:S01]  /*1ac0*/  LOP3.LUT R6, R6, 0x70, R5, 0x78, !PT ;  /* 0x0000007006067812 */ /* 0x000fe200078e7805 */
[----:B------:R-:W-:Y:S01]  /*1ad0*/  IMAD R5, R10, 0x10, R7 ;  /* 0x000000100a057824 */ /* 0x000fe200078e0207 */
[----:B------:R-:W-:Y:S01]  /*1ae0*/  UIADD3 UR58, UR18, 0x380, URZ ;  /* 0x00000380123a7890 */ /* 0x000fe2000fffe03f */
[C---:B------:R-:W-:Y:S01]  /*1af0*/  VIADD R10, R11.reuse, 0x1 ;  /* 0x000000010b0a7836 */ /* 0x040fe20000000000 */
[----:B------:R-:W-:Y:S01]  /*1b00*/  IADD3 R11, -R11, 0x4, RZ ;  /* 0x000000040b0b7810 */ /* 0x000fe20007ffe1ff */
[----:B------:R-:W-:Y:S01]  /*1b10*/  UMOV UR21, 0x40000040 ;  /* 0x4000004000157882 */ /* 0x000fe20000000000 */
[----:B-1----:R-:W-:Y:S01]  /*1b20*/  ISETP.LE.AND P0, PT, R13, UR25, PT ;  /* 0x000000190d007c0c */ /* 0x002fe2000bf03270 */
[----:B------:R-:W-:Y:S01]  /*1b30*/  UMOV UR25, 0x40000040 ;  /* 0x4000004000197882 */ /* 0x000fe20000000000 */
        /* <DEDUP_REMOVED lines=8> */
[----:B------:R-:W-:Y:S01]  /*1bc0*/  UIMAD UR11, UR11, UR9, UR8 ;  /* 0x000000090b0b72a4 */ /* 0x000fe2000f8e0208 */
        /* <DEDUP_REMOVED lines=10> */
[----:B------:R-:W-:Y:S05]  /*1c70*/  @P0 EXIT ;  /* 0x000000000000094d */ /* 0x000fea0003800000 */
[----:B------:R-:W-:Y:S01]  /*1c80*/  ULDC UR60, c[0x0][0x21c] ;  /* 0x00008700003c7ab9 */ /* 0x000fe20000000800 */
[----:B------:R-:W1:Y:S01]  /*1c90*/  SYNCS.PHASECHK.TRANS64.TRYWAIT P0, [UR13], RZ ;  /* 0x000000ffff0075a7 */ /* 0x000e62000800014d */
[----:B------:R-:W-:Y:S02]  /*1ca0*/  UIADD3 UR14, UR60, -0x1, URZ ;  /* 0xffffffff3c0e7890 */ /* 0x000fe4000fffe03f */
[----:B------:R-:W-:Y:S02]  /*1cb0*/  UISETP.GT.AND UP0, UPT, UR60, URZ, UPT ;  /* 0x0000003f3c00728c */ /* 0x000fe4000bf04270 */
[----:B------:R-:W-:-:S04]  /*1cc0*/  USHF.R.S32.HI UR15, URZ, 0x1f, UR14 ;  /* 0x0000001f3f0f7899 */ /* 0x000fc8000801140e */
[----:B------:R-:W-:-:S03]  /*1cd0*/  ULEA.HI UR61, UR15, UR14, URZ, 0x7 ;  /* 0x0000000e0f3d7291 */ /* 0x000fc6000f8f383f */
[----:B------:R-:W-:Y:S01]  /*1ce0*/  UMOV UR14, 0x0 ;  /* 0x00000000000e7882 */ /* 0x000fe20000000000 */
[----:B------:R-:W-:Y:S02]  /*1cf0*/  UMOV UR15, 0x1 ;  /* 0x00000001000f7882 */ /* 0x000fe40000000000 */
[----:B------:R-:W-:Y:S02]  /*1d00*/  @UP0 UIMAD.WIDE UR8, UR61, 0x2000000, UR14 ;  /* 0x020000003d0808a5 */ /* 0x000fe4000f8e020e */
[----:B------:R-:W-:Y:S01]  /*1d10*/  UIADD3 UR14, -UR60, URZ, URZ ;  /* 0x0000003f3c0e7290 */ /* 0x000fe2000fffe13f */
[----:B------:R-:W-:-:S03]  /*1d20*/  ULDC UR61, c[0x0][0x210] ;  /* 0x00008400003d7ab9 */ /* 0x000fc60000000800 */
[----:B------:R-:W-:Y:S02]  /*1d30*/  USHF.R.S32.HI UR14, URZ, 0x1f, UR14 ;  /* 0x0000001f3f0e7899 */ /* 0x000fe4000801140e */
[----:B------:R-:W-:Y:S02]  /*1d40*/  UIADD3 UR8, UR60, -UR61, URZ ;  /* 0x8000003d3c087290 */ /* 0x000fe4000fffe03f */
[----:B------:R-:W-:-:S04]  /*1d50*/  ULEA.HI UR14, UR14, -UR60, URZ, 0x7 ;  /* 0x8000003c0e0e7291 */ /* 0x000fc8000f8f383f */
[----:B------:R-:W-:-:S04]  /*1d60*/  USHF.R.S32.HI UR14, URZ, 0x7, UR14 ;  /* 0x000000073f0e7899 */ /* 0x000fc8000801140e */
[----:B------:R-:W-:-:S03]  /*1d70*/  UIADD3 UR15, -UR14, URZ, URZ ;  /* 0x0000003f0e0f7290 */ /* 0x000fc6000fffe13f */
[----:B------:R-:W-:-:S04]  /*1d80*/  ULDC UR14, c[0x0][0x48c] ;  /* 0x00012300000e7ab9 */ /* 0x000fc80000000800 */
[----:B------:R-:W-:Y:S01]  /*1d90*/  @UP0 UMOV UR15, UR9 ;  /* 0x00000009000f0c82 */ /* 0x000fe20008000000 */
[----:B------:R-:W-:-:S04]  /*1da0*/  UIADD3 UR9, -UR10, UR14, URZ ;  /* 0x0000000e0a097290 */ /* 0x000fc8000fffe13f */
[----:B------:R-:W-:-:S04]  /*1db0*/  ULEA UR9, UR9, UR8, 0x7 ;  /* 0x0000000809097291 */ /* 0x000fc8000f8e383f */
[----:B------:R-:W-:Y:S02]  /*1dc0*/  UIADD3 UR8, UR9, -0x1, URZ ;  /* 0xffffffff09087890 */ /* 0x000fe4000fffe03f */
[----:B------:R-:W-:Y:S02]  /*1dd0*/  UISETP.GT.AND UP0, UPT, UR9, URZ, UPT ;  /* 0x0000003f0900728c */ /* 0x000fe4000bf04270 */
[----:B------:R-:W-:-:S04]  /*1de0*/  USHF.R.S32.HI UR61, URZ, 0x1f, UR8 ;  /* 0x0000001f3f3d7899 */ /* 0x000fc80008011408 */
[----:B------:R-:W-:Y:S02]  /*1df0*/  ULEA.HI UR61, UR61, UR8, URZ, 0x7 ;  /* 0x000000083d3d7291 */ /* 0x000fe4000f8f383f */
[----:B------:R-:W-:Y:S02]  /*1e00*/  UIADD3 UR8, -UR9, URZ, URZ ;  /* 0x0000003f09087290 */ /* 0x000fe4000fffe13f */
[----:B------:R-:W-:Y:S02]  /*1e10*/  ULEA.HI.SX32 UR61, UR61, 0x1, 0x19 ;  /* 0x000000013d3d7891 */ /* 0x000fe4000f8fca3f */
[----:B------:R-:W-:-:S04]  /*1e20*/  USHF.R.S32.HI UR8, URZ, 0x1f, UR8 ;  /* 0x0000001f3f087899 */ /* 0x000fc80008011408 */
[----:B------:R-:W-:-:S04]  /*1e30*/  ULEA.HI UR8, UR8, -UR9, URZ, 0x7 ;  /* 0x8000000908087291 */ /* 0x000fc8000f8f383f */
[----:B------:R-:W-:-:S04]  /*1e40*/  USHF.R.S32.HI UR8, URZ, 0x7, UR8 ;  /* 0x000000073f087899 */ /* 0x000fc80008011408 */
[----:B------:R-:W-:-:S07]  /*1e50*/  UIADD3 UR8, -UR8, URZ, URZ ;  /* 0x0000003f08087290 */ /* 0x000fce000fffe13f */
[----:B------:R-:W-:Y:S01]  /*1e60*/  @!UP0 UMOV UR61, UR8 ;  /* 0x00000008003d8c82 */ /* 0x000fe20008000000 */
[----:B-1----:R-:W-:Y:S05]  /*1e70*/  @!P0 BRA `(.L_x_12) ;  /* 0x0000006c00bc8947 */ /* 0x002fea0003800000 */
.L_x_39:
[----:B------:R-:W2:Y:S01]  /*1e80*/  SYNCS.PHASECHK.TRANS64.TRYWAIT P0, [UR13+0x10], RZ ;  /* 0x000010ffff0075a7 */ /* 0x000ea2000800014d */
[----:B------:R-:W-:-:S04]  /*1e90*/  UISETP.LT.AND UP0, UPT, UR61, UR15, UPT ;  /* 0x0000000f3d00728c */ /* 0x000fc8000bf01270 */
[----:B------:R-:W-:Y:S01]  /*1ea0*/  USEL UR15, UR61, UR15, UP0 ;  /* 0x0000000f3d0f7287 */ /* 0x000fe20008000000 */
[----:B--2---:R-:W-:Y:S11]  /*1eb0*/  @P0 BRA `(.L_x_13) ;  /* 0x0000000000080947 */ /* 0x004ff60003800000 */
[----:B------:R-:W2:Y:S02]  /*1ec0*/  SYNCS.PHASECHK.TRANS64.TRYWAIT P0, [UR13+0x10], RZ ;  /* 0x000010ffff0075a7 */ /* 0x000ea4000800014d */
[----:B--2---:R-:W-:Y:S05]  /*1ed0*/  @!P0 BRA `(.L_x_14) ;  /* 0x0000006c00bc8947 */ /* 0x004fea0003800000 */
.L_x_13:
[----:B------:R-:W-:Y:S01]  /*1ee0*/  WARPGROUP.ARRIVE ;  /* 0x00000000000079c5 */ /* 0x000fe20000000000 */
[----:B------:R-:W-:Y:S01]  /*1ef0*/  IMAD.IADD R7, R3, 0x1, R3 ;  /* 0x0000000103077824 */ /* 0x000fe200078e0203 */
[----:B------:R-:W-:Y:S01]  /*1f00*/  ULOP3.LUT UR10, URZ, UR10, URZ, 0x33, !UPT ;  /* 0x0000000a3f0a7292 */ /* 0x000fe2000f8e333f */
[----:B------:R-:W-:Y:S01]  /*1f10*/  IMAD.MOV.U32 R23, RZ, RZ, -0x1 ;  /* 0xffffffffff177424 */ /* 0x000fe200078e00ff */
[----:B------:R-:W-:Y:S01]  /*1f20*/  ULDC UR8, c[0x0][0x210] ;  /* 0x0000840000087ab9 */ /* 0x000fe20000000800 */
[----:B------:R-:W-:Y:S01]  /*1f30*/  IMAD.MOV R7, RZ, RZ, -R7 ;  /* 0x000000ffff077224 */ /* 0x000fe200078e0a07 */
[----:B------:R-:W-:Y:S01]  /*1f40*/  HGMMA.64x128x16.F32.BF16 R24, gdesc[UR4], RZ, !UPT ;  /* 0x01e00000041879f0 */ /* 0x000fe2000c7018ff */
[----:B------:R-:W-:Y:S01]  /*1f50*/  UIADD3 UR10, UR10, UR14, URZ ;  /* 0x0000000e0a0a7290 */ /* 0x000fe2000fffe03f */
[----:B------:R-:W-:Y:S01]  /*1f60*/  VIADD R120, R8, 0x4000 ;  /* 0x0000400008787836 */ /* 0x000fe20000000000 */
[----:B------:R-:W-:Y:S01]  /*1f70*/  UIADD3 UR14, UR15, -0x1, URZ ;  /* 0xffffffff0f0e7890 */ /* 0x000fe2000fffe03f */
[----:B------:R-:W-:Y:S01]  /*1f80*/  PRMT R7, R7, 0x7710, RZ ;  /* 0x0000771007077816 */ /* 0x000fe200000000ff */
[----:B------:R-:W-:Y:S01]  /*1f90*/  USHF.L.U32 UR10, UR10, 0x7, URZ ;  /* 0x000000070a0a7899 */ /* 0x000fe2000800063f */
[----:B------:R-:W-:Y:S01]  /*1fa0*/  VIADD R122, R6, 0x4000 ;  /* 0x00004000067a7836 */ /* 0x000fe20000000000 */
[----:B------:R-:W-:Y:S01]  /*1fb0*/  UIADD3 UR9, UR9, -0x80, URZ ;  /* 0xffffff8009097890 */ /* 0x000fe2000fffe03f */
[----:B------:R-:W-:-:S03]  /*1fc0*/  LOP3.LUT R7, R7, 0xffff, RZ, 0xc0, !PT ;  /* 0x0000ffff07077812 */ /* 0x000fc600078ec0ff */
[----:B------:R-:W-:Y:S01]  /*1fd0*/  IMAD.U32 R20, RZ, RZ, UR10 ;  /* 0x0000000aff147e24 */ /* 0x000fe2000f8e00ff */
[----:B------:R-:W-:-:S05]  /*1fe0*/  PRMT R7, R7, 0x8880, RZ ;  /* 0x0000888007077816 */ /* 0x000fca00000000ff */
[C---:B------:R-:W-:Y:S01]  /*1ff0*/  VIADD R18, R7.reuse, -UR8 ;  /* 0x8000000807127c36 */ /* 0x040fe20008000000 */
[----:B------:R-:W-:Y:S01]  /*2000*/  ULDC UR8, c[0x0][0x480] ;  /* 0x0001200000087ab9 */ /* 0x000fe20000000800 */
[----:B------:R-:W-:-:S03]  /*2010*/  VIADD R7, R7, UR60 ;  /* 0x0000003c07077c36 */ /* 0x000fc60008000000 */
[----:B-1----:R-:W-:Y:S01]  /*2020*/  IADD3 R13, R5, UR60, R18 ;  /* 0x0000003c050d7c10 */ /* 0x002fe2000fffe012 */
[----:B------:R-:W-:Y:S01]  /*2030*/  USHF.R.S32.HI UR60, URZ, 0x1f, UR9 ;  /* 0x0000001f3f3c7899 */ /* 0x000fe20008011409 */
[----:B------:R-:W-:Y:S02]  /*2040*/  VIMNMX R18, RZ, UR14, !PT ;  /* 0x0000000eff127c48 */ /* 0x000fe4000ffe0100 */
[----:B------:R-:W-:Y:S01]  /*2050*/  IADD3 R13, R13, 0x1, R20 ;  /* 0x000000010d0d7810 */ /* 0x000fe20007ffe014 */
[----:B------:R-:W-:Y:S02]  /*2060*/  ULEA.HI UR60, UR60, UR9, URZ, 0x7 ;  /* 0x000000093c3c7291 */ /* 0x000fe4000f8f383f */
[C---:B------:R-:W-:Y:S02]  /*2070*/  IMAD R7, R18.reuse, -0x80, R7 ;  /* 0xffffff8012077824 */ /* 0x040fe400078e0207 */
[----:B------:R-:W-:Y:S01]  /*2080*/  IMAD R18, R18, -0x80, R13 ;  /* 0xffffff8012127824 */ /* 0x000fe200078e020d */
[----:B------:R-:W-:-:S04]  /*2090*/  USHF.R.S32.HI UR60, URZ, 0x7, UR60 ;  /* 0x000000073f3c7899 */ /* 0x000fc8000801143c */
[----:B------:R-:W-:Y:S02]  /*20a0*/  VIMNMX R9, R7, R18, PT ;  /* 0x0000001207097248 */ /* 0x000fe40003fe0100 */
[----:B------:R-:W-:Y:S02]  /*20b0*/  VIADDMNMX R7, R18, 0x8, R7, PT ;  /* 0x0000000812077846 */ /* 0x000fe40003800107 */
[----:B------:R-:W-:Y:S02]  /*20c0*/  SHF.R.S32.HI R20, RZ, 0x1f, R9 ;  /* 0x0000001fff147819 */ /* 0x000fe40000011409 */
[----:B------:R-:W-:Y:S02]  /*20d0*/  SHF.R.S32.HI R18, RZ, 0x1f, R7 ;  /* 0x0000001fff127819 */ /* 0x000fe40000011407 */
[----:B------:R-:W-:Y:S02]  /*20e0*/  LEA.HI R20, R20, R9, RZ, 0x3 ;  /* 0x0000000914147211 */ /* 0x000fe400078f18ff */
[----:B------:R-:W-:-:S02]  /*20f0*/  LEA.HI R18, R18, R7, RZ, 0x3 ;  /* 0x0000000712127211 */ /* 0x000fc400078f18ff */
[----:B------:R-:W-:Y:S02]  /*2100*/  LOP3.LUT R22, R20, 0xfffffff8, RZ, 0xc0, !PT ;  /* 0xfffffff814167812 */ /* 0x000fe400078ec0ff */
[----:B------:R-:W-:Y:S02]  /*2110*/  SHF.R.S32.HI R20, RZ, 0x3, R20 ;  /* 0x00000003ff147819 */ /* 0x000fe40000011414 */
[CC--:B------:R-:W-:Y:S02]  /*2120*/  ISETP.NE.AND P0, PT, R9.reuse, R22.reuse, PT ;  /* 0x000000160900720c */ /* 0x0c0fe40003f05270 */
[----:B------:R-:W-:Y:S02]  /*2130*/  IADD3 R15, -R20, 0x1, RZ ;  /* 0x00000001140f7810 */ /* 0x000fe40007ffe1ff */
[C---:B------:R-:W-:Y:S02]  /*2140*/  ISETP.LT.AND P0, PT, R9.reuse, RZ, P0 ;  /* 0x000000ff0900720c */ /* 0x040fe40000701270 */
[----:B------:R-:W-:-:S11]  /*2150*/  VIADDMNMX R22, R9, -R22, 0x2, PT ;  /* 0x0000000209167446 */ /* 0x000fd60003800916 */
[----:B------:R-:W-:-:S05]  /*2160*/  @!P0 IMAD.MOV R15, RZ, RZ, -R20 ;  /* 0x000000ffff0f8224 */ /* 0x000fca00078e0a14 */
[----:B------:R-:W-:-:S04]  /*2170*/  IADD3 R22, -R22, R15, R15 ;  /* 0x0000000f16167210 */ /* 0x000fc80007ffe10f */
[----:B------:R-:W-:-:S05]  /*2180*/  VIMNMX R22, R22, -0x20, !PT ;  /* 0xffffffe016167848 */ /* 0x000fca0007fe0100 */
[----:B------:R-:W-:-:S05]  /*2190*/  VIADD R22, R22, 0x20 ;  /* 0x0000002016167836 */ /* 0x000fca0000000000 */
[----:B------:R-:W-:-:S04]  /*21a0*/  SHF.R.U32.HI R22, RZ, R22, R23 ;  /* 0x00000016ff167219 */ /* 0x000fc80000011617 */
[C---:B------:R-:W-:Y:S02]  /*21b0*/  R2P PR, R22.reuse, 0x7e ;  /* 0x0000007e16007804 */ /* 0x040fe40000000000 */
[----:B------:R-:W-:Y:S01]  /*21c0*/  LOP3.LUT R17, R22, 0x1, RZ, 0xc0, !PT ;  /* 0x0000000116117812 */ /* 0x000fe200078ec0ff */
[----:B------:R-:W-:-:S12]  /*21d0*/  HGMMA.64x128x16.F32.BF16 R24, gdesc[UR20], R24 ;  /* 0x01e00000141879f0 */ /* 0x000fd80008701818 */
[----:B------:R-:W-:-:S12]  /*21e0*/  HGMMA.64x128x16.F32.BF16 R24, gdesc[UR24], R24 ;  /* 0x01e00000181879f0 */ /* 0x000fd80008701818 */
[----:B------:R-:W-:Y:S03]  /*21f0*/  HGMMA.64x128x16.F32.BF16 R24, gdesc[UR28], R24, gsb0 ;  /* 0x01e000001c1879f0 */ /* 0x000fe60008001818 */
[----:B------:R-:W-:Y:S02]  /*2200*/  WARPGROUP.DEPBAR.LE gsb0, 0x0 ;  /* 0x00008000000079c5 */ /* 0x000fe40000010000 */
[----:B------:R-:W-:Y:S02]  /*2210*/  FSEL R9, R32, -INF , P4 ;  /* 0xff80000020097808 */ /* 0x000fe40002000000 */
[----:B------:R-:W-:Y:S02]  /*2220*/  FSEL R25, R25, -INF , P1 ;  /* 0xff80000019197808 */ /* 0x000fe40000800000 */
[----:B------:R-:W-:Y:S02]  /*2230*/  FSEL R28, R28, -INF , P2 ;  /* 0xff8000001c1c7808 */ /* 0x000fe40001000000 */
[----:B------:R-:W-:-:S02]  /*2240*/  FSEL R29, R29, -INF , P3 ;  /* 0xff8000001d1d7808 */ /* 0x000fc40001800000 */
[----:B------:R-:W-:Y:S02]  /*2250*/  FSEL R32, R33, -INF , P5 ;  /* 0xff80000021207808 */ /* 0x000fe40002800000 */
[----:B------:R-:W-:Y:S02]  /*2260*/  FSEL R15, R36, -INF , P6 ;  /* 0xff800000240f7808 */ /* 0x000fe40003000000 */
[----:B------:R-:W-:Y:S02]  /*2270*/  R2P PR, R22.B1, 0x7f ;  /* 0x0000007f16007804 */ /* 0x000fe40000001000 */
[----:B------:R-:W-:Y:S02]  /*2280*/  FMNMX R20, R25, R32, !PT ;  /* 0x0000002019147209 */ /* 0x000fe40007800000 */
[----:B------:R-:W-:Y:S02]  /*2290*/  FMNMX R19, R28, R15, !PT ;  /* 0x0000000f1c137209 */ /* 0x000fe40007800000 */
[----:B------:R-:W-:-:S02]  /*22a0*/  FSEL R40, R40, -INF , P0 ;  /* 0xff80000028287808 */ /* 0x000fc40000000000 */
[----:B------:R-:W-:Y:S02]  /*22b0*/  FSEL R41, R41, -INF , P1 ;  /* 0xff80000029297808 */ /* 0x000fe40000800000 */
[----:B------:R-:W-:Y:S02]  /*22c0*/  FSEL R44, R44, -INF , P2 ;  /* 0xff8000002c2c7808 */ /* 0x000fe40001000000 */
[----:B------:R-:W-:Y:S02]  /*22d0*/  FSEL R45, R45, -INF , P3 ;  /* 0xff8000002d2d7808 */ /* 0x000fe40001800000 */
[----:B------:R-:W-:Y:S02]  /*22e0*/  FSEL R48, R48, -INF , P4 ;  /* 0xff80000030307808 */ /* 0x000fe40002000000 */
[----:B------:R-:W-:Y:S02]  /*22f0*/  FSEL R49, R49, -INF , P5 ;  /* 0xff80000031317808 */ /* 0x000fe40002800000 */
[----:B------:R-:W-:-:S02]  /*2300*/  FSEL R52, R52, -INF , P6 ;  /* 0xff80000034347808 */ /* 0x000fc40003000000 */
[----:B------:R-:W-:Y:S02]  /*2310*/  R2P PR, R22.B2, 0x7f ;  /* 0x0000007f16007804 */ /* 0x000fe40000002000 */
[----:B------:R-:W-:Y:S02]  /*2320*/  FMNMX R20, R41, R20, !PT ;  /* 0x0000001429147209 */ /* 0x000fe40007800000 */
[----:B------:R-:W-:Y:S02]  /*2330*/  FMNMX R19, R44, R19, !PT ;  /* 0x000000132c137209 */ /* 0x000fe40007800000 */
[----:B------:R-:W-:Y:S02]  /*2340*/  FSEL R56, R56, -INF , P0 ;  /* 0xff80000038387808 */ /* 0x000fe40000000000 */
[----:B------:R-:W-:Y:S02]  /*2350*/  ISETP.NE.U32.AND P0, PT, R17, 0x1, PT ;  /* 0x000000011100780c */ /* 0x000fe40003f05070 */
[----:B------:R-:W-:-:S02]  /*2360*/  FSEL R57, R57, -INF , P1 ;  /* 0xff80000039397808 */ /* 0x000fc40000800000 */
[----:B------:R-:W-:Y:S02]  /*2370*/  FSEL R24, R24, -INF , !P0 ;  /* 0xff80000018187808 */ /* 0x000fe40004000000 */
[----:B------:R-:W-:Y:S02]  /*2380*/  LOP3.LUT P0, RZ, R22, 0x80, RZ, 0xc0, !PT ;  /* 0x0000008016ff7812 */ /* 0x000fe4000780c0ff */
[----:B------:R-:W-:Y:S02]  /*2390*/  FSEL R60, R60, -INF , P2 ;  /* 0xff8000003c3c7808 */ /* 0x000fe40001000000 */
[----:B------:R-:W-:Y:S02]  /*23a0*/  FSEL R36, R37, -INF , P0 ;  /* 0xff80000025247808 */ /* 0x000fe40000000000 */
[----:B------:R-:W-:Y:S02]  /*23b0*/  LOP3.LUT P0, RZ, R22, 0x8000, RZ, 0xc0, !PT ;  /* 0x0000800016ff7812 */ /* 0x000fe4000780c0ff */
[----:B------:R-:W-:-:S02]  /*23c0*/  FSEL R61, R61, -INF , P3 ;  /* 0xff8000003d3d7808 */ /* 0x000fc40001800000 */
[----:B------:R-:W-:Y:S02]  /*23d0*/  FSEL R53, R53, -INF , P0 ;  /* 0xff80000035357808 */ /* 0x000fe40000000000 */
[----:B------:R-:W-:Y:S02]  /*23e0*/  LOP3.LUT P0, RZ, R22, 0x800000, RZ, 0xc0, !PT ;  /* 0x0080000016ff7812 */ /* 0x000fe4000780c0ff */
        /* <DEDUP_REMOVED lines=8> */
[----:B------:R-:W-:Y:S02]  /*2470*/  ISETP.GT.AND P0, PT, R22, -0x1, PT ;  /* 0xffffffff1600780c */ /* 0x000fe40003f04270 */
[----:B------:R-:W-:-:S02]  /*2480*/  FMNMX R22, R29, R36, !PT ;  /* 0x000000241d167209 */ /* 0x000fc40007800000 */
[----:B------:R-:W-:Y:S02]  /*2490*/  FMNMX R17, R40, R17, !PT ;  /* 0x0000001128117209 */ /* 0x000fe40007800000 */
[----:B------:R-:W-:Y:S02]  /*24a0*/  FMNMX R22, R45, R22, !PT ;  /* 0x000000162d167209 */ /* 0x000fe40007800000 */
[----:B------:R-:W-:Y:S02]  /*24b0*/  FMNMX R17, R48, R17, !PT ;  /* 0x0000001130117209 */ /* 0x000fe40007800000 */
[----:B------:R-:W-:Y:S02]  /*24c0*/  FMNMX R19, R52, R19, !PT ;  /* 0x0000001334137209 */ /* 0x000fe40007800000 */
[----:B------:R-:W-:Y:S02]  /*24d0*/  FMNMX R22, R53, R22, !PT ;  /* 0x0000001635167209 */ /* 0x000fe40007800000 */
[----:B------:R-:W-:-:S02]  /*24e0*/  FMNMX R17, R56, R17, !PT ;  /* 0x0000001138117209 */ /* 0x000fc40007800000 */
[----:B------:R-:W-:Y:S02]  /*24f0*/  FMNMX R20, R57, R20, !PT ;  /* 0x0000001439147209 */ /* 0x000fe40007800000 */
[----:B------:R-:W-:Y:S02]  /*2500*/  FMNMX R19, R60, R19, !PT ;  /* 0x000000133c137209 */ /* 0x000fe40007800000 */
[----:B------:R-:W-:Y:S02]  /*2510*/  FMNMX R22, R61, R22, !PT ;  /* 0x000000163d167209 */ /* 0x000fe40007800000 */
[----:B------:R-:W-:Y:S02]  /*2520*/  FSEL R73, R73, -INF , P1 ;  /* 0xff80000049497808 */ /* 0x000fe40000800000 */
[----:B------:R-:W-:Y:S02]  /*2530*/  FSEL R76, R76, -INF , P2 ;  /* 0xff8000004c4c7808 */ /* 0x000fe40001000000 */
[----:B------:R-:W-:-:S02]  /*2540*/  FSEL R77, R77, -INF , P3 ;  /* 0xff8000004d4d7808 */ /* 0x000fc40001800000 */
[----:B------:R-:W-:Y:S02]  /*2550*/  FMNMX R17, R64, R17, !PT ;  /* 0x0000001140117209 */ /* 0x000fe40007800000 */
[----:B------:R-:W-:Y:S02]  /*2560*/  FMNMX R20, R65, R20, !PT ;  /* 0x0000001441147209 */ /* 0x000fe40007800000 */
[----:B------:R-:W-:Y:S02]  /*2570*/  FMNMX R19, R68, R19, !PT ;  /* 0x0000001344137209 */ /* 0x000fe40007800000 */
[----:B------:R-:W-:Y:S02]  /*2580*/  FMNMX R22, R69, R22, !PT ;  /* 0x0000001645167209 */ /* 0x000fe40007800000 */
[----:B------:R-:W-:Y:S02]  /*2590*/  FSEL R85, R85, -INF , !P0 ;  /* 0xff80000055557808 */ /* 0x000fe40004000000 */
[----:B------:R-:W-:-:S02]  /*25a0*/  FSEL R80, R80, -INF , P4 ;  /* 0xff80000050507808 */ /* 0x000fc40002000000 */
[----:B------:R-:W-:Y:S02]  /*25b0*/  FSEL R81, R81, -INF , P5 ;  /* 0xff80000051517808 */ /* 0x000fe40002800000 */
[----:B------:R-:W-:Y:S02]  /*25c0*/  FSEL R84, R84, -INF , P6 ;  /* 0xff80000054547808 */ /* 0x000fe40003000000 */
[----:B------:R-:W-:Y:S02]  /*25d0*/  FMNMX R17, R72, R17, !PT ;  /* 0x0000001148117209 */ /* 0x000fe40007800000 */
[----:B------:R-:W-:Y:S02]  /*25e0*/  FMNMX R20, R73, R20, !PT ;  /* 0x0000001449147209 */ /* 0x000fe40007800000 */
[----:B------:R-:W-:Y:S02]  /*25f0*/  FMNMX R19, R76, R19, !PT ;  /* 0x000000134c137209 */ /* 0x000fe40007800000 */
[----:B------:R-:W-:-:S02]  /*2600*/  FMNMX R22, R77, R22, !PT ;  /* 0x000000164d167209 */ /* 0x000fc40007800000 */
[----:B------:R-:W-:Y:S02]  /*2610*/  FMNMX R17, R80, R17, !PT ;  /* 0x0000001150117209 */ /* 0x000fe40007800000 */
[----:B------:R-:W-:Y:S02]  /*2620*/  FMNMX R20, R81, R20, !PT ;  /* 0x0000001451147209 */ /* 0x000fe40007800000 */
[----:B------:R-:W-:Y:S02]  /*2630*/  FMNMX R19, R84, R19, !PT ;  /* 0x0000001354137209 */ /* 0x000fe40007800000 */
[----:B------:R-:W-:Y:S02]  /*2640*/  FMNMX R22, R85, R22, !PT ;  /* 0x0000001655167209 */ /* 0x000fe40007800000 */
[----:B------:R-:W-:Y:S02]  /*2650*/  FMNMX R17, R17, R20, !PT ;  /* 0x0000001411117209 */ /* 0x000fe40007800000 */
[----:B------:R-:W-:-:S02]  /*2660*/  FMNMX R22, R19, R22, !PT ;  /* 0x0000001613167209 */ /* 0x000fc40007800000 */
[----:B------:R-:W-:Y:S02]  /*2670*/  LOP3.LUT R20, R18, 0xfffffff8, RZ, 0xc0, !PT ;  /* 0xfffffff812147812 */ /* 0x000fe400078ec0ff */
[----:B------:R-:W-:Y:S02]  /*2680*/  FMNMX R22, R17, R22, !PT ;  /* 0x0000001611167209 */ /* 0x000fe40007800000 */
[CC--:B------:R-:W-:Y:S02]  /*2690*/  ISETP.NE.AND P0, PT, R7.reuse, R20.reuse, PT ;  /* 0x000000140700720c */ /* 0x0c0fe40003f05270 */
[C---:B------:R-:W-:Y:S01]  /*26a0*/  VIADDMNMX R20, R7.reuse, -R20, 0x2, PT ;  /* 0x0000000207147446 */ /* 0x040fe20003800914 */
[----:B------:R-:W1:Y:S01]  /*26b0*/  SHFL.BFLY PT, R17, R22, 0x2, 0x1f ;  /* 0x0c401f0016117f89 */ /* 0x000e6200000e0000 */
[----:B------:R-:W-:Y:S02]  /*26c0*/  ISETP.LT.AND P0, PT, R7, RZ, P0 ;  /* 0x000000ff0700720c */ /* 0x000fe40000701270 */
[----:B-1----:R-:W-:-:S02]  /*26d0*/  FMNMX R21, R22, R17, !PT ;  /* 0x0000001116157209 */ /* 0x002fc40007800000 */
[----:B------:R-:W-:-:S03]  /*26e0*/  SHF.R.S32.HI R17, RZ, 0x3, R18 ;  /* 0x00000003ff117819 */ /* 0x000fc60000011412 */
[----:B------:R-:W1:Y:S01]  /*26f0*/  SHFL.BFLY PT, R88, R21, 0x1, 0x1f ;  /* 0x0c201f0015587f89 */ /* 0x000e6200000e0000 */
[----:B------:R-:W-:-:S05]  /*2700*/  IADD3 R19, -R17, 0x1, RZ ;  /* 0x0000000111137810 */ /* 0x000fca0007ffe1ff */
[----:B------:R-:W-:-:S05]  /*2710*/  @!P0 IMAD.MOV R19, RZ, RZ, -R17 ;  /* 0x000000ffff138224 */ /* 0x000fca00078e0a11 */
[----:B------:R-:W-:-:S04]  /*2720*/  IADD3 R20, -R20, R19, R19 ;  /* 0x0000001314147210 */ /* 0x000fc80007ffe113 */
[----:B------:R-:W-:Y:S02]  /*2730*/  VIMNMX R20, R20, -0x20, !PT ;  /* 0xffffffe014147848 */ /* 0x000fe40007fe0100 */
[----:B-1----:R-:W-:-:S04]  /*2740*/  FMNMX R18, R21, R88, !PT ;  /* 0x0000005815127209 */ /* 0x002fc80007800000 */
[----:B------:R-:W-:-:S04]  /*2750*/  FSETP.NEU.AND P1, PT, R18, -INF , PT ;  /* 0xff8000001200780b */ /* 0x000fc80003f2d000 */
[----:B------:R-:W-:-:S05]  /*2760*/  FSEL R7, R18, RZ, P1 ;  /* 0x000000ff12077208 */ /* 0x000fca0000800000 */
[----:B------:R-:W-:Y:S01]  /*2770*/  FMUL R98, R7, UR8 ;  /* 0x0000000807627c20 */ /* 0x000fe20008400000 */
[----:B------:R-:W-:-:S03]  /*2780*/  VIADD R7, R20, 0x20 ;  /* 0x0000002014077836 */ /* 0x000fc60000000000 */
[--C-:B------:R-:W-:Y:S01]  /*2790*/  FFMA R22, R28, UR8, -R98.reuse ;  /* 0x000000081c167c23 */ /* 0x100fe20008000862 */
[--C-:B------:R-:W-:Y:S01]  /*27a0*/  FFMA R28, R9, UR8, -R98.reuse ;  /* 0x00000008091c7c23 */ /* 0x100fe20008000862 */
[----:B------:R-:W-:Y:S01]  /*27b0*/  SHF.R.U32.HI R7, RZ, R7, R23 ;  /* 0x00000007ff077219 */ /* 0x000fe20000011617 */
[--C-:B------:R-:W-:Y:S01]  /*27c0*/  FFMA R24, R24, UR8, -R98.reuse ;  /* 0x0000000818187c23 */ /* 0x100fe20008000862 */
[--C-:B------:R-:W-:Y:S01]  /*27d0*/  FFMA R21, R25, UR8, -R98.reuse ;  /* 0x0000000819157c23 */ /* 0x100fe20008000862 */
[--C-:B------:R-:W-:Y:S01]  /*27e0*/  FFMA R25, R29, UR8, -R98.reuse ;  /* 0x000000081d197c23 */ /* 0x100fe20008000862 */
[C---:B------:R-:W-:Y:S01]  /*27f0*/  R2P PR, R7.reuse, 0x7e ;  /* 0x0000007e07007804 */ /* 0x040fe20000000000 */
[----:B------:R1:W2:Y:S01]  /*2800*/  MUFU.EX2 R20, R24 ;  /* 0x0000001800147308 */ /* 0x0002a20000000800 */
[----:B------:R-:W-:Y:S01]  /*2810*/  LOP3.LUT R9, R7, 0x1, RZ, 0xc0, !PT ;  /* 0x0000000107097812 */ /* 0x000fe200078ec0ff */
[--C-:B------:R-:W-:Y:S01]  /*2820*/  FFMA R29, R36, UR8, -R98.reuse ;  /* 0x00000008241d7c23 */ /* 0x100fe20008000862 */
[--C-:B------:R-:W-:Y:S01]  /*2830*/  FFMA R37, R45, UR8, -R98.reuse ;  /* 0x000000082d257c23 */ /* 0x100fe20008000862 */
[----:B------:R-:W-:Y:S01]  /*2840*/  FSEL R17, R27, -INF , P1 ;  /* 0xff8000001b117808 */ /* 0x000fe20000800000 */
[--C-:B------:R-:W-:Y:S01]  /*2850*/  FFMA R27, R32, UR8, -R98.reuse ;  /* 0x00000008201b7c23 */ /* 0x100fe20008000862 */
[----:B------:R-:W-:Y:S01]  /*2860*/  FSEL R23, R30, -INF , P2 ;  /* 0xff8000001e177808 */ /* 0x000fe20001000000 */
[--C-:B------:R-:W-:Y:S01]  /*2870*/  FFMA R30, R15, UR8, -R98.reuse ;  /* 0x000000080f1e7c23 */ /* 0x100fe20008000862 */
[----:B------:R-:W-:Y:S01]  /*2880*/  FSEL R88, R31, -INF , P3 ;  /* 0xff8000001f587808 */ /* 0x000fe20001800000 */
[--C-:B-1----:R-:W-:Y:S01]  /*2890*/  FFMA R24, R40, UR8, -R98.reuse ;  /* 0x0000000828187c23 */ /* 0x102fe20008000862 */
[----:B------:R-:W-:Y:S01]  /*28a0*/  FSEL R90, R34, -INF , P4 ;  /* 0xff800000225a7808 */ /* 0x000fe20002000000 */
[----:B------:R-:W1:Y:S01]  /*28b0*/  MUFU.EX2 R21, R21 ;  /* 0x0000001500157308 */ /* 0x000e620000000800 */
[----:B------:R-:W-:Y:S01]  /*28c0*/  FSEL R92, R35, -INF , P5 ;  /* 0xff800000235c7808 */ /* 0x000fe20002800000 */
[--C-:B------:R-:W-:Y:S01]  /*28d0*/  FFMA R32, R48, UR8, -R98.reuse ;  /* 0x0000000830207c23 */ /* 0x100fe20008000862 */
[----:B------:R-:W-:Y:S01]  /*28e0*/  FSEL R38, R38, -INF , P6 ;  /* 0xff80000026267808 */ /* 0x000fe20003000000 */
[--C-:B------:R-:W-:Y:S01]  /*28f0*/  FFMA R48, R72, UR8, -R98.reuse ;  /* 0x0000000848307c23 */ /* 0x100fe20008000862 */
[----:B------:R-:W-:Y:S01]  /*2900*/  R2P PR, R7.B1, 0x7f ;  /* 0x0000007f07007804 */ /* 0x000fe20000001000 */
[--C-:B------:R-:W-:Y:S01]  /*2910*/  FFMA R45, R65, UR8, -R98.reuse ;  /* 0x00000008412d7c23 */ /* 0x100fe20008000862 */
[----:B------:R-:W-:Y:S01]  /*2920*/  FMNMX R40, R17, R92, !PT ;  /* 0x0000005c11287209 */ /* 0x000fe20007800000 */
[----:B------:R-:W3:Y:S01]  /*2930*/  MUFU.EX2 R22, R22 ;  /* 0x0000001600167308 */ /* 0x000ee20000000800 */
[--C-:B------:R-:W-:Y:S01]  /*2940*/  FFMA R33, R49, UR8, -R98.reuse ;  /* 0x0000000831217c23 */ /* 0x100fe20008000862 */
[----:B------:R-:W-:Y:S01]  /*2950*/  FSEL R89, R42, -INF , P0 ;  /* 0xff8000002a597808 */ /* 0x000fe20000000000 */
[--C-:B------:R-:W-:Y:S01]  /*2960*/  FFMA R49, R73, UR8, -R98.reuse ;  /* 0x0000000849317c23 */ /* 0x100fe20008000862 */
[----:B------:R-:W-:Y:S01]  /*2970*/  FSEL R91, R43, -INF , P1 ;  /* 0xff8000002b5b7808 */ /* 0x000fe20000800000 */
[--C-:B------:R-:W-:Y:S01]  /*2980*/  FFMA R43, R61, UR8, -R98.reuse ;  /* 0x000000083d2b7c23 */ /* 0x100fe20008000862 */
[----:B------:R-:W-:Y:S01]  /*2990*/  FSEL R93, R46, -INF , P2 ;  /* 0xff8000002e5d7808 */ /* 0x000fe20001000000 */
[--C-:B------:R-:W-:Y:S01]  /*29a0*/  FFMA R46, R68, UR8, -R98.reuse ;  /* 0x00000008442e7c23 */ /* 0x100fe20008000862 */
[----:B------:R-:W-:Y:S01]  /*29b0*/  FSEL R94, R47, -INF , P3 ;  /* 0xff8000002f5e7808 */ /* 0x000fe20001800000 */
[----:B------:R-:W-:Y:S01]  /*29c0*/  MUFU.EX2 R25, R25 ;  /* 0x0000001900197308 */ /* 0x000fe20000000800 */
[----:B------:R-:W-:Y:S01]  /*29d0*/  FSEL R95, R50, -INF , P4 ;  /* 0xff800000325f7808 */ /* 0x000fe20002000000 */
[--C-:B------:R-:W-:Y:S01]  /*29e0*/  FFMA R47, R69, UR8, -R98.reuse ;  /* 0x00000008452f7c23 */ /* 0x100fe20008000862 */
[----:B------:R-:W-:Y:S01]  /*29f0*/  FSEL R96, R51, -INF , P5 ;  /* 0xff80000033607808 */ /* 0x000fe20002800000 */
[--C-:B------:R-:W-:Y:S01]  /*2a00*/  FFMA R51, R77, UR8, -R98.reuse ;  /* 0x000000084d337c23 */ /* 0x100fe20008000862 */
[----:B------:R-:W-:Y:S01]  /*2a10*/  FSEL R97, R54, -INF , P6 ;  /* 0xff80000036617808 */ /* 0x000fe20003000000 */
[--C-:B------:R-:W-:Y:S01]  /*2a20*/  FFMA R34, R52, UR8, -R98.reuse ;  /* 0x0000000834227c23 */ /* 0x100fe20008000862 */
[----:B------:R-:W-:Y:S01]  /*2a30*/  R2P PR, R7.B2, 0x7f ;  /* 0x0000007f07007804 */ /* 0x000fe20000002000 */
[----:B------:R-:W-:Y:S01]  /*2a40*/  MUFU.EX2 R28, R28 ;  /* 0x0000001c001c7308 */ /* 0x000fe20000000800 */
[----:B------:R-:W-:Y:S01]  /*2a50*/  FMNMX R42, R23, R38, !PT ;  /* 0x00000026172a7209 */ /* 0x000fe20007800000 */
[--C-:B------:R-:W-:Y:S01]  /*2a60*/  FFMA R52, R80, UR8, -R98.reuse ;  /* 0x0000000850347c23 */ /* 0x100fe20008000862 */
[----:B------:R-:W-:Y:S01]  /*2a70*/  FMNMX R15, R91, R40, !PT ;  /* 0x000000285b0f7209 */ /* 0x000fe20007800000 */
[--C-:B------:R-:W-:Y:S01]  /*2a80*/  FFMA R31, R41, UR8, -R98.reuse ;  /* 0x00000008291f7c23 */ /* 0x100fe20008000862 */
[----:B------:R-:W-:Y:S01]  /*2a90*/  FSEL R58, R58, -INF , P0 ;  /* 0xff8000003a3a7808 */ /* 0x000fe20000000000 */
[--C-:B------:R-:W-:Y:S01]  /*2aa0*/  FFMA R50, R76, UR8, -R98.reuse ;  /* 0x000000084c327c23 */ /* 0x100fe20008000862 */
[----:B------:R-:W-:Y:S01]  /*2ab0*/  ISETP.NE.U32.AND P0, PT, R9, 0x1, PT ;  /* 0x000000010900780c */ /* 0x000fe20003f05070 */
[----:B------:R-:W-:Y:S01]  /*2ac0*/  MUFU.EX2 R27, R27 ;  /* 0x0000001b001b7308 */ /* 0x000fe20000000800 */
[----:B------:R-:W-:Y:S01]  /*2ad0*/  FSEL R59, R59, -INF , P1 ;  /* 0xff8000003b3b7808 */ /* 0x000fe20000800000 */
[--C-:B------:R-:W-:Y:S01]  /*2ae0*/  FFMA R35, R53, UR8, -R98.reuse ;  /* 0x0000000835237c23 */ /* 0x100fe20008000862 */
[----:B------:R-:W-:Y:S01]  /*2af0*/  FSEL R9, R26, -INF , !P0 ;  /* 0xff8000001a097808 */ /* 0x000fe20004000000 */
[--C-:B------:R-:W-:Y:S01]  /*2b00*/  FFMA R26, R44, UR8, -R98.reuse ;  /* 0x000000082c1a7c23 */ /* 0x100fe20008000862 */
[----:B------:R-:W-:Y:S01]  /*2b10*/  LOP3.LUT P0, RZ, R7, 0x80, RZ, 0xc0, !PT ;  /* 0x0000008007ff7812 */ /* 0x000fe2000780c0ff */
[--C-:B------:R-:W-:Y:S01]  /*2b20*/  FFMA R41, R57, UR8, -R98.reuse ;  /* 0x0000000839297c23 */ /* 0x100fe20008000862 */
[----:B------:R-:W-:Y:S01]  /*2b30*/  FSEL R62, R62, -INF , P2 ;  /* 0xff8000003e3e7808 */ /* 0x000fe20001000000 */
[----:B------:R-:W-:Y:S01]  /*2b40*/  MUFU.EX2 R30, R30 ;  /* 0x0000001e001e7308 */ /* 0x000fe20000000800 */
[----:B------:R-:W-:Y:S01]  /*2b50*/  FSEL R39, R39, -INF , P0 ;  /* 0xff80000027277808 */ /* 0x000fe20000000000 */
[--C-:B------:R-:W-:Y:S01]  /*2b60*/  FFMA R53, R81, UR8, -R98.reuse ;  /* 0x0000000851357c23 */ /* 0x100fe20008000862 */
[----:B------:R-:W-:Y:S01]  /*2b70*/  LOP3.LUT P0, RZ, R7, 0x8000, RZ, 0xc0, !PT ;  /* 0x0000800007ff7812 */ /* 0x000fe2000780c0ff */
[--C-:B------:R-:W-:Y:S01]  /*2b80*/  FFMA R54, R84, UR8, -R98.reuse ;  /* 0x0000000854367c23 */ /* 0x100fe20008000862 */
[----:B------:R-:W-:Y:S01]  /*2b90*/  FSEL R63, R63, -INF , P3 ;  /* 0xff8000003f3f7808 */ /* 0x000fe20001800000 */
[----:B------:R-:W-:Y:S01]  /*2ba0*/  FFMA R121, R85, UR8, -R98 ;  /* 0x0000000855797c23 */ /* 0x000fe20008000862 */
[----:B------:R-:W-:Y:S01]  /*2bb0*/  FSEL R55, R55, -INF , P0 ;  /* 0xff80000037377808 */ /* 0x000fe20000000000 */
[----:B------:R-:W-:Y:S01]  /*2bc0*/  MUFU.EX2 R29, R29 ;  /* 0x0000001d001d7308 */ /* 0x000fe20000000800 */
[----:B------:R-:W-:-:S02]  /*2bd0*/  LOP3.LUT P0, RZ, R7, 0x800000, RZ, 0xc0, !PT ;  /* 0x0080000007ff7812 */ /* 0x000fc4000780c0ff */
[----:B------:R-:W-:Y:S02]  /*2be0*/  FSEL R66, R66, -INF , P4 ;  /* 0xff80000042427808 */ /* 0x000fe40002000000 */
[----:B------:R-:W-:Y:S02]  /*2bf0*/  FSEL R71, R71, -INF , P0 ;  /* 0xff80000047477808 */ /* 0x000fe40000000000 */
[----:B------:R-:W-:Y:S01]  /*2c00*/  FSEL R67, R67, -INF , P5 ;  /* 0xff80000043437808 */ /* 0x000fe20002800000 */
[----:B------:R-:W-:Y:S01]  /*2c10*/  MUFU.EX2 R24, R24 ;  /* 0x0000001800187308 */ /* 0x000fe20000000800 */
[----:B------:R-:W-:Y:S02]  /*2c20*/  FSEL R70, R70, -INF , P6 ;  /* 0xff80000046467808 */ /* 0x000fe40003000000 */
[----:B------:R-:W-:Y:S02]  /*2c30*/  R2P PR, R7.B3, 0x7f ;  /* 0x0000007f07007804 */ /* 0x000fe40000003000 */
[----:B------:R-:W-:-:S02]  /*2c40*/  FMNMX R36, R9, R90, !PT ;  /* 0x0000005a09247209 */ /* 0x000fc40007800000 */
[----:B------:R-:W-:Y:S01]  /*2c50*/  FMNMX R42, R93, R42, !PT ;  /* 0x0000002a5d2a7209 */ /* 0x000fe20007800000 */
[----:B------:R-:W-:Y:S01]  /*2c60*/  MUFU.EX2 R31, R31 ;  /* 0x0000001f001f7308 */ /* 0x000fe20000000800 */
[----:B------:R-:W-:Y:S02]  /*2c70*/  FSEL R74, R74, -INF , P0 ;  /* 0xff8000004a4a7808 */ /* 0x000fe40000000000 */
[----:B------:R-:W-:Y:S02]  /*2c80*/  ISETP.GT.AND P0, PT, R7, -0x1, PT ;  /* 0xffffffff0700780c */ /* 0x000fe40003f04270 */
[----:B------:R-:W-:Y:S02]  /*2c90*/  FMNMX R7, R88, R39, !PT ;  /* 0x0000002758077209 */ /* 0x000fe40007800000 */
[----:B------:R-:W-:Y:S01]  /*2ca0*/  FMNMX R36, R89, R36, !PT ;  /* 0x0000002459247209 */ /* 0x000fe20007800000 */
[----:B------:R-:W-:Y:S01]  /*2cb0*/  MUFU.EX2 R26, R26 ;  /* 0x0000001a001a7308 */ /* 0x000fe20000000800 */
[----:B------:R-:W-:-:S02]  /*2cc0*/  FMNMX R40, R94, R7, !PT ;  /* 0x000000075e287209 */ /* 0x000fc40007800000 */
[----:B------:R-:W-:Y:S02]  /*2cd0*/  FMNMX R7, R95, R36, !PT ;  /* 0x000000245f077209 */ /* 0x000fe40007800000 */
[----:B------:R-:W-:Y:S02]  /*2ce0*/  FMNMX R36, R96, R15, !PT ;  /* 0x0000000f60247209 */ /* 0x000fe40007800000 */
[----:B------:R-:W-:Y:S01]  /*2cf0*/  FMNMX R15, R97, R42, !PT ;  /* 0x0000002a610f7209 */ /* 0x000fe20007800000 */
[----:B------:R-:W-:Y:S01]  /*2d00*/  MUFU.EX2 R37, R37 ;  /* 0x0000002500257308 */ /* 0x000fe20000000800 */
[----:B------:R-:W-:Y:S01]  /*2d10*/  FMNMX R42, R55, R40, !PT ;  /* 0x00000028372a7209 */ /* 0x000fe20007800000 */
[----:B------:R-:W-:Y:S01]  /*2d20*/  FFMA R40, R56, UR8, -R98 ;  /* 0x0000000838287c23 */ /* 0x000fe20008000862 */
[----:B------:R-:W-:Y:S02]  /*2d30*/  FMNMX R7, R58, R7, !PT ;  /* 0x000000073a077209 */ /* 0x000fe40007800000 */
[----:B------:R-:W-:-:S02]  /*2d40*/  FMNMX R36, R59, R36, !PT ;  /* 0x000000243b247209 */ /* 0x000fc40007800000 */
[----:B------:R-:W-:Y:S01]  /*2d50*/  FMNMX R15, R62, R15, !PT ;  /* 0x0000000f3e0f7209 */ /* 0x000fe20007800000 */
[----:B------:R-:W-:Y:S01]  /*2d60*/  MUFU.EX2 R32, R32 ;  /* 0x0000002000207308 */ /* 0x000fe20000000800 */
[----:B------:R-:W-:Y:S02]  /*2d70*/  FMNMX R42, R63, R42, !PT ;  /* 0x0000002a3f2a7209 */ /* 0x000fe40007800000 */
[----:B------:R-:W-:Y:S02]  /*2d80*/  FSEL R75, R75, -INF , P1 ;  /* 0xff8000004b4b7808 */ /* 0x000fe40000800000 */
[----:B------:R-:W-:Y:S02]  /*2d90*/  FSEL R78, R78, -INF , P2 ;  /* 0xff8000004e4e7808 */ /* 0x000fe40001000000 */
[----:B------:R-:W-:Y:S01]  /*2da0*/  FSEL R79, R79, -INF , P3 ;  /* 0xff8000004f4f7808 */ /* 0x000fe20001800000 */
[----:B------:R-:W-:Y:S01]  /*2db0*/  MUFU.EX2 R33, R33 ;  /* 0x0000002100217308 */ /* 0x000fe20000000800 */
[----:B------:R-:W-:-:S02]  /*2dc0*/  FMNMX R7, R66, R7, !PT ;  /* 0x0000000742077209 */ /* 0x000fc40007800000 */
[----:B------:R-:W-:Y:S02]  /*2dd0*/  FMNMX R36, R67, R36, !PT ;  /* 0x0000002443247209 */ /* 0x000fe40007800000 */
[----:B------:R-:W-:Y:S02]  /*2de0*/  FMNMX R15, R70, R15, !PT ;  /* 0x0000000f460f7209 */ /* 0x000fe40007800000 */
[----:B------:R-:W-:Y:S01]  /*2df0*/  FMNMX R42, R71, R42, !PT ;  /* 0x0000002a472a7209 */ /* 0x000fe20007800000 */
[----:B------:R-:W-:Y:S01]  /*2e00*/  MUFU.EX2 R34, R34 ;  /* 0x0000002200227308 */ /* 0x000fe20000000800 */
[----:B------:R-:W-:Y:S02]  /*2e10*/  FSEL R87, R87, -INF , !P0 ;  /* 0xff80000057577808 */ /* 0x000fe40004000000 */
[----:B------:R-:W-:Y:S02]  /*2e20*/  FSEL R82, R82, -INF , P4 ;  /* 0xff80000052527808 */ /* 0x000fe40002000000 */
[----:B------:R-:W-:-:S02]  /*2e30*/  FSEL R83, R83, -INF , P5 ;  /* 0xff80000053537808 */ /* 0x000fc40002800000 */
[----:B------:R-:W-:Y:S01]  /*2e40*/  FSEL R86, R86, -INF , P6 ;  /* 0xff80000056567808 */ /* 0x000fe20003000000 */
[----:B------:R-:W-:Y:S01]  /*2e50*/  MUFU.EX2 R35, R35 ;  /* 0x0000002300237308 */ /* 0x000fe20000000800 */
[----:B------:R-:W-:Y:S02]  /*2e60*/  FMNMX R7, R74, R7, !PT ;  /* 0x000000074a077209 */ /* 0x000fe40007800000 */
[----:B------:R-:W-:Y:S02]  /*2e70*/  FMNMX R36, R75, R36, !PT ;  /* 0x000000244b247209 */ /* 0x000fe40007800000 */
[----:B------:R-:W-:Y:S02]  /*2e80*/  FMNMX R15, R78, R15, !PT ;  /* 0x0000000f4e0f7209 */ /* 0x000fe40007800000 */
[----:B------:R-:W-:Y:S01]  /*2e90*/  FMNMX R44, R79, R42, !PT ;  /* 0x0000002a4f2c7209 */ /* 0x000fe20007800000 */
[----:B------:R-:W-:Y:S01]  /*2ea0*/  FFMA R42, R60, UR8, -R98 ;  /* 0x000000083c2a7c23 */ /* 0x000fe20008000862 */
        /* <DEDUP_REMOVED lines=8> */
[----:B------:R-:W-:Y:S01]  /*2f30*/  IMAD.MOV.U32 R15, RZ, RZ, RZ ;  /* 0x000000ffff0f7224 */ /* 0x000fe200078e00ff */
[----:B------:R-:W-:Y:S02]  /*2f40*/  IADD3 R56, P1, R14, 0x4000, RZ ;  /* 0x000040000e387810 */ /* 0x000fe40007f3e0ff */
[----:B------:R-:W-:Y:S01]  /*2f50*/  FMNMX R7, R7, R44, !PT ;  /* 0x0000002c07077209 */ /* 0x000fe20007800000 */
[----:B------:R-:W-:Y:S01]  /*2f60*/  FFMA R44, R64, UR8, -R98 ;  /* 0x00000008402c7c23 */ /* 0x000fe20008000862 */
[----:B------:R-:W-:Y:S01]  /*2f70*/  ISETP.NE.AND P2, PT, R2, RZ, PT ;  /* 0x000000ff0200720c */ /* 0x000fe20003f45270 */
[----:B------:R-:W-:Y:S01]  /*2f80*/  IMAD.X R57, RZ, RZ, RZ, P1 ;  /* 0x000000ffff397224 */ /* 0x000fe200008e06ff */
[----:B------:R-:W-:Y:S01]  /*2f90*/  MUFU.EX2 R42, R42 ;  /* 0x0000002a002a7308 */ /* 0x000fe20000000800 */
[----:B------:R-:W4:Y:S01]  /*2fa0*/  SHFL.BFLY PT, R36, R7, 0x2, 0x1f ;  /* 0x0c401f0007247f89 */ /* 0x000f2200000e0000 */
[----:B------:R-:W-:-:S02]  /*2fb0*/  MOV R84, R14 ;  /* 0x0000000e00547202 */ /* 0x000fc40000000f00 */
[----:B------:R-:W-:-:S04]  /*2fc0*/  MOV R57, R56 ;  /* 0x0000003800397202 */ /* 0x000fc80000000f00 */
[----:B------:R-:W-:Y:S08]  /*2fd0*/  MUFU.EX2 R43, R43 ;  /* 0x0000002b002b7308 */ /* 0x000ff00000000800 */
[----:B------:R-:W-:Y:S08]  /*2fe0*/  MUFU.EX2 R44, R44 ;  /* 0x0000002c002c7308 */ /* 0x000ff00000000800 */
[----:B------:R-:W-:Y:S01]  /*2ff0*/  MUFU.EX2 R45, R45 ;  /* 0x0000002d002d7308 */ /* 0x000fe20000000800 */
[----:B----4-:R-:W-:-:S05]  /*3000*/  FMNMX R36, R7, R36, !PT ;  /* 0x0000002407247209 */ /* 0x010fca0007800000 */
[----:B------:R-:W4:Y:S02]  /*3010*/  SHFL.BFLY PT, R19, R36, 0x1, 0x1f ;  /* 0x0c201f0024137f89 */ /* 0x000f2400000e0000 */
[----:B------:R-:W-:Y:S08]  /*3020*/  MUFU.EX2 R46, R46 ;  /* 0x0000002e002e7308 */ /* 0x000ff00000000800 */
[----:B------:R-:W-:Y:S08]  /*3030*/  MUFU.EX2 R47, R47 ;  /* 0x0000002f002f7308 */ /* 0x000ff00000000800 */
[----:B------:R-:W-:Y:S01]  /*3040*/  MUFU.EX2 R48, R48 ;  /* 0x0000003000307308 */ /* 0x000fe20000000800 */
[----:B----4-:R-:W-:Y:S01]  /*3050*/  FMNMX R19, R36, R19, !PT ;  /* 0x0000001324137209 */ /* 0x010fe20007800000 */
[----:B--2---:R-:W-:-:S06]  /*3060*/  FADD R36, RZ, R20 ;  /* 0x00000014ff247221 */ /* 0x004fcc0000000000 */
[----:B------:R-:W-:Y:S01]  /*3070*/  MUFU.EX2 R49, R49 ;  /* 0x0000003100317308 */ /* 0x000fe20000000800 */
[----:B------:R-:W-:-:S04]  /*3080*/  FSETP.NEU.AND P0, PT, R19, -INF , PT ;  /* 0xff8000001300780b */ /* 0x000fc80003f0d000 */
[----:B------:R-:W-:-:S03]  /*3090*/  FSEL R7, R19, RZ, P0 ;  /* 0x000000ff13077208 */ /* 0x000fc60000000000 */
[----:B------:R-:W-:Y:S02]  /*30a0*/  MUFU.EX2 R50, R50 ;  /* 0x0000003200327308 */ /* 0x000fe40000000800 */
[----:B------:R-:W-:Y:S01]  /*30b0*/  FMUL R64, R7, UR8 ;  /* 0x0000000807407c20 */ /* 0x000fe20008400000 */
[----:B------:R-:W-:-:S03]  /*30c0*/  IMAD.MOV.U32 R7, RZ, RZ, RZ ;  /* 0x000000ffff077224 */ /* 0x000fc600078e00ff */
[--C-:B------:R-:W-:Y:S01]  /*30d0*/  FFMA R38, R38, UR8, -R64.reuse ;  /* 0x0000000826267c23 */ /* 0x100fe20008000840 */
[--C-:B------:R-:W-:Y:S01]  /*30e0*/  FFMA R9, R9, UR8, -R64.reuse ;  /* 0x0000000809097c23 */ /* 0x100fe20008000840 */
[--C-:B------:R-:W-:Y:S01]  /*30f0*/  FFMA R39, R39, UR8, -R64.reuse ;  /* 0x0000000827277c23 */ /* 0x100fe20008000840 */
[--C-:B------:R-:W-:Y:S01]  /*3100*/  FFMA R17, R17, UR8, -R64.reuse ;  /* 0x0000000811117c23 */ /* 0x100fe20008000840 */
[----:B------:R2:W-:Y:S01]  /*3110*/  MUFU.EX2 R72, R38 ;  /* 0x0000002600487308 */ /* 0x0005e20000000800 */
[--C-:B------:R-:W-:Y:S01]  /*3120*/  FFMA R23, R23, UR8, -R64.reuse ;  /* 0x0000000817177c23 */ /* 0x100fe20008000840 */
[--C-:B------:R-:W-:Y:S01]  /*3130*/  FFMA R92, R92, UR8, -R64.reuse ;  /* 0x000000085c5c7c23 */ /* 0x100fe20008000840 */
[--C-:B------:R-:W-:Y:S01]  /*3140*/  FFMA R88, R88, UR8, -R64.reuse ;  /* 0x0000000858587c23 */ /* 0x100fe20008000840 */
[--C-:B------:R-:W-:Y:S01]  /*3150*/  FFMA R55, R55, UR8, -R64.reuse ;  /* 0x0000000837377c23 */ /* 0x100fe20008000840 */
[--C-:B------:R-:W-:Y:S01]  /*3160*/  FFMA R90, R90, UR8, -R64.reuse ;  /* 0x000000085a5a7c23 */ /* 0x100fe20008000840 */
[--C-:B------:R-:W-:Y:S01]  /*3170*/  FFMA R89, R89, UR8, -R64.reuse ;  /* 0x0000000859597c23 */ /* 0x100fe20008000840 */
[--C-:B------:R-:W-:Y:S01]  /*3180*/  FFMA R91, R91, UR8, -R64.reuse ;  /* 0x000000085b5b7c23 */ /* 0x100fe20008000840 */
[----:B------:R-:W4:Y:S01]  /*3190*/  MUFU.EX2 R65, R9 ;  /* 0x0000000900417308 */ /* 0x000f220000000800 */
[----:B--2---:R-:W-:Y:S01]  /*31a0*/  IADD3 R38, P0, R16, 0x4000, RZ ;  /* 0x0000400010267810 */ /* 0x004fe20007f1e0ff */
[--C-:B------:R-:W-:Y:S01]  /*31b0*/  FFMA R93, R93, UR8, -R64.reuse ;  /* 0x000000085d5d7c23 */ /* 0x100fe20008000840 */
[--C-:B------:R-:W-:Y:S01]  /*31c0*/  FFMA R94, R94, UR8, -R64.reuse ;  /* 0x000000085e5e7c23 */ /* 0x100fe20008000840 */
        /* <DEDUP_REMOVED lines=12> */
[----:B------:R5:W1:Y:S01]  /*3290*/  MUFU.EX2 R68, R17 ;  /* 0x0000001100447308 */ /* 0x000a620000000800 */
[----:B--2---:R-:W-:Y:S01]  /*32a0*/  IMAD.X R39, RZ, RZ, RZ, P0 ;  /* 0x000000ffff277224 */ /* 0x004fe200000e06ff */
[----:B------:R-:W-:Y:S01]  /*32b0*/  IADD3 R60, P0, R8, 0x4000, RZ ;  /* 0x00004000083c7810 */ /* 0x000fe20007f1e0ff */
[--C-:B------:R-:W-:Y:S01]  /*32c0*/  FFMA R86, R86, UR8, -R64.reuse ;  /* 0x0000000856567c23 */ /* 0x100fe20008000840 */
[--C-:B------:R-:W-:Y:S01]  /*32d0*/  FFMA R83, R83, UR8, -R64.reuse ;  /* 0x0000000853537c23 */ /* 0x100fe20008000840 */
[--C-:B------:R-:W-:Y:S01]  /*32e0*/  FFMA R82, R82, UR8, -R64.reuse ;  /* 0x0000000852527c23 */ /* 0x100fe20008000840 */
[--C-:B------:R-:W-:Y:S01]  /*32f0*/  FFMA R79, R79, UR8, -R64.reuse ;  /* 0x000000084f4f7c23 */ /* 0x100fe20008000840 */
[----:B------:R-:W-:Y:S01]  /*3300*/  IMAD.X R61, RZ, RZ, RZ, P0 ;  /* 0x000000ffff3d7224 */ /* 0x000fe200000e06ff */
[----:B------:R2:W1:Y:S01]  /*3310*/  MUFU.EX2 R69, R23 ;  /* 0x0000001700457308 */ /* 0x0004620000000800 */
[--C-:B------:R-:W-:Y:S01]  /*3320*/  FFMA R78, R78, UR8, -R64.reuse ;  /* 0x000000084e4e7c23 */ /* 0x100fe20008000840 */
[--C-:B------:R-:W-:Y:S01]  /*3330*/  FFMA R75, R75, UR8, -R64.reuse ;  /* 0x000000084b4b7c23 */ /* 0x100fe20008000840 */
[--C-:B------:R-:W-:Y:S01]  /*3340*/  FFMA R71, R71, UR8, -R64.reuse ;  /* 0x0000000847477c23 */ /* 0x100fe20008000840 */
[----:B------:R-:W-:Y:S01]  /*3350*/  MOV R60, R60 ;  /* 0x0000003c003c7202 */ /* 0x000fe20000000f00 */
[----:B------:R-:W-:Y:S01]  /*3360*/  FFMA R64, R74, UR8, -R64 ;  /* 0x000000084a407c23 */ /* 0x000fe20008000840 */
[----:B-----5:R-:W-:-:S02]  /*3370*/  IMAD.MOV.U32 R17, RZ, RZ, RZ ;  /* 0x000000ffff117224 */ /* 0x020fc400078e00ff */
[----:B------:R5:W-:Y:S01]  /*3380*/  MUFU.EX2 R73, R92 ;  /* 0x0000005c00497308 */ /* 0x000be20000000800 */
[----:B--2---:R-:W-:Y:S01]  /*3390*/  VIMNMX R23, RZ, UR60, !PT ;  /* 0x0000003cff177c48 */ /* 0x004fe2000ffe0100 */
[----:B------:R-:W-:Y:S01]  /*33a0*/  IMAD.MOV.U32 R9, RZ, RZ, RZ ;  /* 0x000000ffff097224 */ /* 0x000fe200078e00ff */
[----:B------:R-:W-:Y:S02]  /*33b0*/  MOV R81, R16 ;  /* 0x0000001000517202 */ /* 0x000fe40000000f00 */
[----:B------:R-:W-:Y:S02]  /*33c0*/  IADD3 R56, -R23, UR14, RZ ;  /* 0x0000000e17387c10 */ /* 0x000fe4000fffe1ff */
[----:B------:R-:W-:Y:S01]  /*33d0*/  MOV R85, R8 ;  /* 0x0000000800557202 */ /* 0x000fe20000000f00 */
[----:B------:R1:W-:Y:S01]  /*33e0*/  MUFU.EX2 R80, R55 ;  /* 0x0000003700507308 */ /* 0x0003e20000000800 */
[----:B-----5:R-:W-:Y:S02]  /*33f0*/  MOV R92, R38 ;  /* 0x00000026005c7202 */ /* 0x020fe40000000f00 */
[----:B------:R-:W-:-:S02]  /*3400*/  IADD3 R38, P0, R6, 0x4000, RZ ;  /* 0x0000400006267810 */ /* 0x000fc40007f1e0ff */
[----:B------:R-:W-:-:S03]  /*3410*/  R2UR UR9, R56 ;  /* 0x00000000380972ca */ /* 0x000fc600000e0000 */
[----:B------:R-:W2:Y:S01]  /*3420*/  MUFU.EX2 R88, R88 ;  /* 0x0000005800587308 */ /* 0x000ea20000000800 */
[----:B-1----:R-:W-:Y:S01]  /*3430*/  FADD R55, R21, R36 ;  /* 0x0000002415377221 */ /* 0x002fe20000000000 */
[----:B------:R-:W-:Y:S01]  /*3440*/  IMAD.X R39, RZ, RZ, RZ, P0 ;  /* 0x000000ffff277224 */ /* 0x000fe200000e06ff */
[----:B------:R-:W-:Y:S01]  /*3450*/  ISETP.GE.AND P0, PT, R56, 0x1, PT ;  /* 0x000000013800780c */ /* 0x000fe20003f06270 */
[----:B------:R-:W-:Y:S02]  /*3460*/  @!P2 IMAD.MOV.U32 R56, RZ, RZ, 0x1 ;  /* 0x00000001ff38a424 */ /* 0x000fe400078e00ff */
[----:B---3--:R-:W-:Y:S01]  /*3470*/  FADD R36, R22, R55 ;  /* 0x0000003716247221 */ /* 0x008fe20000000000 */
[----:B----4-:R-:W-:Y:S01]  /*3480*/  FADD R55, RZ, R65 ;  /* 0x00000041ff377221 */ /* 0x010fe20000000000 */
[----:B------:R-:W-:Y:S01]  /*3490*/  MOV R61, R38 ;  /* 0x00000026003d7202 */ /* 0x000fe20000000f00 */
[----:B------:R-:W1:Y:S01]  /*34a0*/  MUFU.EX2 R90, R90 ;  /* 0x0000005a005a7308 */ /* 0x000e620000000800 */
[----:B------:R-:W-:Y:S01]  /*34b0*/  FADD R39, R25, R36 ;  /* 0x0000002419277221 */ /* 0x000fe20000000000 */
[----:B------:R-:W-:Y:S01]  /*34c0*/  FADD R38, R68, R55 ;  /* 0x0000003744267221 */ /* 0x000fe20000000000 */
[----:B------:R3:W-:Y:S01]  /*34d0*/  @!P2 SYNCS.ARRIVE.TRANS64.ART0 RZ, [UR13+0x18], R56 ;  /* 0x00001838ffffa9a7 */ /* 0x0007e2000850000d */
[----:B------:R-:W-:Y:S01]  /*34e0*/  UISETP.GT.AND UP0, UPT, UR9, URZ, UPT ;  /* 0x0000003f0900728c */ /* 0x000fe2000bf04270 */
[----:B------:R-:W-:Y:S01]  /*34f0*/  FADD R36, R28, R39 ;  /* 0x000000271c247221 */ /* 0x000fe20000000000 */
[----:B------:R-:W-:Y:S01]  /*3500*/  FADD R55, R69, R38 ;  /* 0x0000002645377221 */ /* 0x000fe20000000000 */
[C---:B------:R-:W-:Y:S01]  /*3510*/  F2FP.BF16.F32.PACK_AB R28, R27.reuse, R28 ;  /* 0x0000001c1b1c723e */ /* 0x040fe200000010ff */
[----:B------:R-:W4:Y:S01]  /*3520*/  MUFU.EX2 R89, R89 ;  /* 0x0000005900597308 */ /* 0x000f220000000800 */
[----:B------:R-:W-:Y:S01]  /*3530*/  FADD R39, R27, R36 ;  /* 0x000000241b277221 */ /* 0x000fe20000000000 */
[----:B--2---:R-:W-:-:S03]  /*3540*/  FADD R55, R88, R55 ;  /* 0x0000003758377221 */ /* 0x004fc60000000000 */
[----:B------:R-:W-:Y:S01]  /*3550*/  FADD R36, R30, R39 ;  /* 0x000000271e247221 */ /* 0x000fe20000000000 */
[C---:B------:R-:W-:Y:S02]  /*3560*/  F2FP.BF16.F32.PACK_AB R30, R29.reuse, R30 ;  /* 0x0000001e1d1e723e */ /* 0x040fe400000010ff */
[----:B------:R2:W5:Y:S01]  /*3570*/  MUFU.EX2 R76, R91 ;  /* 0x0000005b004c7308 */ /* 0x0005620000000800 */
[----:B-1----:R-:W-:Y:S01]  /*3580*/  FADD R38, R90, R55 ;  /* 0x000000375a267221 */ /* 0x002fe20000000000 */
[----:B------:R-:W-:Y:S01]  /*3590*/  FADD R39, R29, R36 ;  /* 0x000000241d277221 */ /* 0x000fe20000000000 */
[C---:B------:R-:W-:Y:S02]  /*35a0*/  F2FP.BF16.F32.PACK_AB R29, R73.reuse, R90 ;  /* 0x0000005a491d723e */ /* 0x040fe400000010ff */
[----:B------:R-:W-:Y:S01]  /*35b0*/  FADD R55, R73, R38 ;  /* 0x0000002649377221 */ /* 0x000fe20000000000 */
[----:B------:R-:W-:Y:S01]  /*35c0*/  FADD R36, R24, R39 ;  /* 0x0000002718247221 */ /* 0x000fe20000000000 */
[C---:B------:R-:W-:Y:S01]  /*35d0*/  F2FP.BF16.F32.PACK_AB R24, R31.reuse, R24 ;  /* 0x000000181f18723e */ /* 0x040fe200000010ff */
[----:B------:R-:W1:Y:S01]  /*35e0*/  MUFU.EX2 R93, R93 ;  /* 0x0000005d005d7308 */ /* 0x000e620000000800 */
[----:B------:R-:W-:Y:S01]  /*35f0*/  FADD R38, R72, R55 ;  /* 0x0000003748267221 */ /* 0x000fe20000000000 */
[----:B------:R-:W-:Y:S01]  /*3600*/  FADD R39, R31, R36 ;  /* 0x000000241f277221 */ /* 0x000fe20000000000 */
[----:B--2---:R-:W-:-:S02]  /*3610*/  MOV R91, R6 ;  /* 0x00000006005b7202 */ /* 0x004fc40000000f00 */
[----:B------:R-:W-:Y:S01]  /*3620*/  FADD R38, R77, R38 ;  /* 0x000000264d267221 */ /* 0x000fe20000000000 */
[----:B------:R-:W-:Y:S01]  /*3630*/  FADD R36, R26, R39 ;  /* 0x000000271a247221 */ /* 0x000fe20000000000 */
[----:B------:R-:W-:Y:S01]  /*3640*/  F2FP.BF16.F32.PACK_AB R26, R37, R26 ;  /* 0x0000001a251a723e */ /* 0x000fe200000010ff */
[----:B------:R-:W2:Y:S01]  /*3650*/  MUFU.EX2 R94, R94 ;  /* 0x0000005e005e7308 */ /* 0x000ea20000000800 */
[----:B----4-:R-:W-:Y:S01]  /*3660*/  FADD R55, R89, R38 ;  /* 0x0000002659377221 */ /* 0x010fe20000000000 */
[----:B------:R-:W-:Y:S01]  /*3670*/  FADD R39, R37, R36 ;  /* 0x0000002425277221 */ /* 0x000fe20000000000 */
[----:B------:R-:W-:Y:S02]  /*3680*/  F2FP.BF16.F32.PACK_AB R37, R68, R65 ;  /* 0x000000414425723e */ /* 0x000fe400000010ff */
[----:B-----5:R-:W-:Y:S01]  /*3690*/  FADD R38, R76, R55 ;  /* 0x000000374c267221 */ /* 0x020fe20000000000 */
[----:B------:R-:W-:Y:S01]  /*36a0*/  FADD R36, R32, R39 ;  /* 0x0000002720247221 */ /* 0x000fe20000000000 */
[----:B------:R-:W-:Y:S01]  /*36b0*/  F2FP.BF16.F32.PACK_AB R39, R88, R69 ;  /* 0x000000455827723e */ /* 0x000fe200000010ff */
[----:B------:R-:W4:Y:S01]  /*36c0*/  MUFU.EX2 R95, R95 ;  /* 0x0000005f005f7308 */ /* 0x000f220000000800 */
[----:B-1----:R-:W-:Y:S01]  /*36d0*/  FADD R55, R93, R38 ;  /* 0x000000265d377221 */ /* 0x002fe20000000000 */
[C---:B------:R-:W-:Y:S01]  /*36e0*/  FADD R31, R33.reuse, R36 ;  /* 0x00000024211f7221 */ /* 0x040fe20000000000 */
[----:B------:R-:W-:-:S03]  /*36f0*/  F2FP.BF16.F32.PACK_AB R32, R33, R32 ;  /* 0x000000202120723e */ /* 0x000fc600000010ff */
[----:B------:R-:W-:Y:S01]  /*3700*/  FADD R36, R34, R31 ;  /* 0x0000001f22247221 */ /* 0x000fe20000000000 */
[----:B------:R-:W-:Y:S01]  /*3710*/  F2FP.BF16.F32.PACK_AB R34, R35, R34 ;  /* 0x000000222322723e */ /* 0x000fe200000010ff */
[----:B------:R-:W3:Y:S01]  /*3720*/  MUFU.EX2 R96, R96 ;  /* 0x0000006000607308 */ /* 0x000ee20000000800 */
[----:B--2---:R-:W-:-:S07]  /*3730*/  FADD R38, R94, R55 ;  /* 0x000000375e267221 */ /* 0x004fce0000000000 */
[----:B------:R-:W1:Y:S01]  /*3740*/  MUFU.EX2 R97, R97 ;  /* 0x0000006100617308 */ /* 0x000e620000000800 */
[----:B----4-:R-:W-:Y:S01]  /*3750*/  FADD R27, R95, R38 ;  /* 0x000000265f1b7221 */ /* 0x010fe20000000000 */
[----:B------:R-:W-:Y:S02]  /*3760*/  F2FP.BF16.F32.PACK_AB R38, R25, R22 ;  /* 0x000000161926723e */ /* 0x000fe400000010ff */
[----:B------:R-:W-:-:S04]  /*3770*/  F2FP.BF16.F32.PACK_AB R25, R76, R89 ;  /* 0x000000594c19723e */ /* 0x000fc800000010ff */
[----:B------:R-:W2:Y:S01]  /*3780*/  MUFU.EX2 R58, R58 ;  /* 0x0000003a003a7308 */ /* 0x000ea20000000800 */
[C---:B---3--:R-:W-:Y:S01]  /*3790*/  FADD R56, R96.reuse, R27 ;  /* 0x0000001b60387221 */ /* 0x048fe20000000000 */
[----:B------:R-:W-:Y:S01]  /*37a0*/  FADD R27, R35, R36 ;  /* 0x00000024231b7221 */ /* 0x000fe20000000000 */
[----:B------:R-:W-:Y:S02]  /*37b0*/  F2FP.BF16.F32.PACK_AB R36, R21, R20 ;  /* 0x000000141524723e */ /* 0x000fe400000010ff */
[----:B------:R-:W-:Y:S01]  /*37c0*/  F2FP.BF16.F32.PACK_AB R33, R96, R95 ;  /* 0x0000005f6021723e */ /* 0x000fe200000010ff */
[----:B------:R-:W-:Y:S01]  /*37d0*/  FADD R20, R40, R27 ;  /* 0x0000001b28147221 */ /* 0x000fe20000000000 */
[----:B------:R-:W-:Y:S01]  /*37e0*/  F2FP.BF16.F32.PACK_AB R40, R41, R40 ;  /* 0x000000282928723e */ /* 0x000fe200000010ff */
[----:B------:R-:W3:Y:S01]  /*37f0*/  MUFU.EX2 R59, R59 ;  /* 0x0000003b003b7308 */ /* 0x000ee20000000800 */
[----:B-1----:R-:W-:Y:S01]  /*3800*/  FADD R21, R97, R56 ;  /* 0x0000003861157221 */ /* 0x002fe20000000000 */
[----:B------:R-:W-:Y:S01]  /*3810*/  F2FP.BF16.F32.PACK_AB R27, R94, R93 ;  /* 0x0000005d5e1b723e */ /* 0x000fe200000010ff */
[----:B------:R-:W-:Y:S01]  /*3820*/  STSM.16.M88.4 [R81], R36 ;  /* 0x0000002451007844 */ /* 0x000fe20000000200 */
[C---:B------:R-:W-:Y:S01]  /*3830*/  F2FP.BF16.F32.PACK_AB R35, R80.reuse, R97 ;  /* 0x000000615023723e */ /* 0x040fe200000010ff */
[----:B------:R-:W-:Y:S01]  /*3840*/  FADD R31, R80, R21 ;  /* 0x00000015501f7221 */ /* 0x000fe20000000000 */
[----:B------:R-:W-:-:S02]  /*3850*/  FADD R21, R41, R20 ;  /* 0x0000001429157221 */ /* 0x000fc40000000000 */
[----:B------:R-:W1:Y:S01]  /*3860*/  MUFU.EX2 R62, R62 ;  /* 0x0000003e003e7308 */ /* 0x000e620000000800 */
[----:B--2---:R-:W-:Y:S01]  /*3870*/  FADD R22, R58, R31 ;  /* 0x0000001f3a167221 */ /* 0x004fe20000000000 */
[----:B------:R-:W-:Y:S01]  /*3880*/  FADD R20, R42, R21 ;  /* 0x000000152a147221 */ /* 0x000fe20000000000 */
[----:B------:R-:W-:Y:S02]  /*3890*/  F2FP.BF16.F32.PACK_AB R31, R77, R72 ;  /* 0x000000484d1f723e */ /* 0x000fe400000010ff */
[C---:B------:R-:W-:Y:S01]  /*38a0*/  F2FP.BF16.F32.PACK_AB R42, R43.reuse, R42 ;  /* 0x0000002a2b2a723e */ /* 0x040fe200000010ff */
[----:B------:R-:W-:Y:S02]  /*38b0*/  FADD R21, R43, R20 ;  /* 0x000000142b157221 */ /* 0x000fe40000000000 */
[----:B------:R-:W2:Y:S01]  /*38c0*/  MUFU.EX2 R63, R63 ;  /* 0x0000003f003f7308 */ /* 0x000ea20000000800 */
[----:B---3--:R-:W-:Y:S01]  /*38d0*/  FADD R55, R59, R22 ;  /* 0x000000163b377221 */ /* 0x008fe20000000000 */
[----:B------:R-:W-:Y:S01]  /*38e0*/  FADD R20, R44, R21 ;  /* 0x000000152c147221 */ /* 0x000fe20000000000 */
[C---:B------:R-:W-:Y:S01]  /*38f0*/  F2FP.BF16.F32.PACK_AB R44, R45.reuse, R44 ;  /* 0x0000002c2d2c723e */ /* 0x040fe200000010ff */
[----:B------:R-:W-:Y:S02]  /*3900*/  STSM.16.M88.4 [R84], R28 ;  /* 0x0000001c54007844 */ /* 0x000fe40000000200 */
[----:B------:R-:W-:-:S02]  /*3910*/  FADD R21, R45, R20 ;  /* 0x000000142d157221 */ /* 0x000fc40000000000 */
[----:B------:R-:W3:Y:S01]  /*3920*/  MUFU.EX2 R66, R66 ;  /* 0x0000004200427308 */ /* 0x000ee20000000800 */
[----:B-1----:R-:W-:Y:S01]  /*3930*/  FADD R22, R62, R55 ;  /* 0x000000373e167221 */ /* 0x002fe20000000000 */
[----:B------:R-:W-:Y:S01]  /*3940*/  FADD R20, R46, R21 ;  /* 0x000000152e147221 */ /* 0x000fe20000000000 */
[C---:B------:R-:W-:Y:S01]  /*3950*/  F2FP.BF16.F32.PACK_AB R46, R47.reuse, R46 ;  /* 0x0000002e2f2e723e */ /* 0x040fe200000010ff */
[----:B------:R1:W-:Y:S02]  /*3960*/  STSM.16.M88.4 [R85], R24 ;  /* 0x0000001855007844 */ /* 0x0003e40000000200 */
[----:B------:R-:W-:Y:S02]  /*3970*/  FADD R21, R47, R20 ;  /* 0x000000142f157221 */ /* 0x000fe40000000000 */
[----:B------:R-:W4:Y:S01]  /*3980*/  MUFU.EX2 R67, R67 ;  /* 0x0000004300437308 */ /* 0x000f220000000800 */
[C---:B--2---:R-:W-:Y:S01]  /*3990*/  FADD R55, R63.reuse, R22 ;  /* 0x000000163f377221 */ /* 0x044fe20000000000 */
[----:B------:R-:W-:Y:S01]  /*39a0*/  FADD R20, R48, R21 ;  /* 0x0000001530147221 */ /* 0x000fe20000000000 */
[----:B------:R-:W-:Y:S01]  /*39b0*/  F2FP.BF16.F32.PACK_AB R43, R63, R62 ;  /* 0x0000003e3f2b723e */ /* 0x000fe200000010ff */
[----:B------:R2:W-:Y:S01]  /*39c0*/  STSM.16.M88.4 [R91], R32 ;  /* 0x000000205b007844 */ /* 0x0005e20000000200 */
[C---:B------:R-:W-:Y:S01]  /*39d0*/  F2FP.BF16.F32.PACK_AB R48, R49.reuse, R48 ;  /* 0x000000303130723e */ /* 0x040fe200000010ff */
[----:B------:R-:W-:-:S02]  /*39e0*/  FADD R21, R49, R20 ;  /* 0x0000001431157221 */ /* 0x000fc40000000000 */
[----:B------:R-:W5:Y:S01]  /*39f0*/  MUFU.EX2 R70, R70 ;  /* 0x0000004600467308 */ /* 0x000f620000000800 */
[----:B---3--:R-:W-:Y:S01]  /*3a00*/  FADD R22, R66, R55 ;  /* 0x0000003742167221 */ /* 0x008fe20000000000 */
[----:B------:R-:W-:-:S06]  /*3a10*/  FADD R20, R50, R21 ;  /* 0x0000001532147221 */ /* 0x000fcc0000000000 */
[----:B------:R-:W3:Y:S01]  /*3a20*/  MUFU.EX2 R51, R51 ;  /* 0x0000003300337308 */ /* 0x000ee20000000800 */
[C---:B----4-:R-:W-:Y:S01]  /*3a30*/  FADD R41, R67.reuse, R22 ;  /* 0x0000001643297221 */ /* 0x050fe20000000000 */
[----:B------:R-:W-:-:S06]  /*3a40*/  F2FP.BF16.F32.PACK_AB R45, R67, R66 ;  /* 0x00000042432d723e */ /* 0x000fcc00000010ff */
[----:B------:R-:W4:Y:S01]  /*3a50*/  MUFU.EX2 R71, R71 ;  /* 0x0000004700477308 */ /* 0x000f220000000800 */
[----:B-----5:R-:W-:Y:S01]  /*3a60*/  FADD R22, R70, R41 ;  /* 0x0000002946167221 */ /* 0x020fe20000000000 */
[----:B------:R-:W-:-:S05]  /*3a70*/  F2FP.BF16.F32.PACK_AB R41, R59, R58 ;  /* 0x0000003a3b29723e */ /* 0x000fca00000010ff */
[----:B------:R2:W-:Y:S01]  /*3a80*/  STSM.16.M88.4 [R92], R40 ;  /* 0x000000285c007844 */ /* 0x0005e20000000200 */
[----:B------:R-:W5:Y:S01]  /*3a90*/  MUFU.EX2 R64, R64 ;  /* 0x0000004000407308 */ /* 0x000f620000000800 */
[C---:B---3--:R-:W-:Y:S01]  /*3aa0*/  FADD R21, R51.reuse, R20 ;  /* 0x0000001433157221 */ /* 0x048fe20000000000 */
[----:B------:R-:W-:-:S06]  /*3ab0*/  F2FP.BF16.F32.PACK_AB R50, R51, R50 ;  /* 0x000000323332723e */ /* 0x000fcc00000010ff */
[----:B------:R-:W3:Y:S01]  /*3ac0*/  MUFU.EX2 R75, R75 ;  /* 0x0000004b004b7308 */ /* 0x000ee20000000800 */
[C---:B----4-:R-:W-:Y:S01]  /*3ad0*/  F2FP.BF16.F32.PACK_AB R47, R71.reuse, R70 ;  /* 0x00000046472f723e */ /* 0x050fe200000010ff */
[----:B-1----:R-:W-:-:S04]  /*3ae0*/  FADD R25, R71, R22 ;  /* 0x0000001647197221 */ /* 0x002fc80000000000 */
[----:B------:R2:W-:Y:S02]  /*3af0*/  STSM.16.M88.4 [R57], R44 ;  /* 0x0000002c39007844 */ /* 0x0005e40000000200 */
[----:B------:R-:W1:Y:S01]  /*3b00*/  MUFU.EX2 R78, R78 ;  /* 0x0000004e004e7308 */ /* 0x000e620000000800 */
[----:B-----5:R-:W-:-:S07]  /*3b10*/  FADD R22, R64, R25 ;  /* 0x0000001940167221 */ /* 0x020fce0000000000 */
[----:B------:R-:W4:Y:S01]  /*3b20*/  MUFU.EX2 R79, R79 ;  /* 0x0000004f004f7308 */ /* 0x000f220000000800 */
[C---:B---3--:R-:W-:Y:S01]  /*3b30*/  F2FP.BF16.F32.PACK_AB R49, R75.reuse, R64 ;  /* 0x000000404b31723e */ /* 0x048fe200000010ff */
[----:B------:R-:W-:-:S06]  /*3b40*/  FADD R25, R75, R22 ;  /* 0x000000164b197221 */ /* 0x000fcc0000000000 */
[----:B------:R-:W3:Y:S01]  /*3b50*/  MUFU.EX2 R52, R52 ;  /* 0x0000003400347308 */ /* 0x000ee20000000800 */
[----:B-1----:R-:W-:-:S07]  /*3b60*/  FADD R22, R78, R25 ;  /* 0x000000194e167221 */ /* 0x002fce0000000000 */
[----:B------:R-:W1:Y:S01]  /*3b70*/  MUFU.EX2 R53, R53 ;  /* 0x0000003500357308 */ /* 0x000e620000000800 */
[C---:B----4-:R-:W-:Y:S01]  /*3b80*/  F2FP.BF16.F32.PACK_AB R51, R79.reuse, R78 ;  /* 0x0000004e4f33723e */ /* 0x050fe200000010ff */
[----:B------:R-:W-:Y:S01]  /*3b90*/  FADD R25, R79, R22 ;  /* 0x000000164f197221 */ /* 0x000fe20000000000 */
[----:B------:R-:W-:-:S03]  /*3ba0*/  VIADD R22, R14, 0x4000 ;  /* 0x000040000e167836 */ /* 0x000fc60000000000 */
[----:B------:R2:W-:Y:S02]  /*3bb0*/  STSM.16.M88.4 [R60], R48 ;  /* 0x000000303c007844 */ /* 0x0005e40000000200 */
[----:B------:R-:W-:Y:S01]  /*3bc0*/  MUFU.EX2 R54, R54 ;  /* 0x0000003600367308 */ /* 0x000fe20000000800 */
[----:B---3--:R-:W-:-:S07]  /*3bd0*/  FADD R20, R52, R21 ;  /* 0x0000001534147221 */ /* 0x008fce0000000000 */
[----:B------:R-:W3:Y:S01]  /*3be0*/  MUFU.EX2 R121, R121 ;  /* 0x0000007900797308 */ /* 0x000ee20000000800 */
[C---:B-1----:R-:W-:Y:S01]  /*3bf0*/  F2FP.BF16.F32.PACK_AB R28, R53.reuse, R52 ;  /* 0x00000034351c723e */ /* 0x042fe200000010ff */
[----:B------:R-:W-:-:S06]  /*3c00*/  FADD R21, R53, R20 ;  /* 0x0000001435157221 */ /* 0x000fcc0000000000 */
[----:B------:R-:W1:Y:S08]  /*3c10*/  MUFU.EX2 R82, R82 ;  /* 0x0000005200527308 */ /* 0x000e700000000800 */
[----:B------:R-:W4:Y:S01]  /*3c20*/  MUFU.EX2 R83, R83 ;  /* 0x0000005300537308 */ /* 0x000f220000000800 */
[----:B---3--:R-:W-:Y:S01]  /*3c30*/  F2FP.BF16.F32.PACK_AB R30, R121, R54 ;  /* 0x00000036791e723e */ /* 0x008fe200000010ff */
[----:B------:R-:W-:Y:S01]  /*3c40*/  FADD R54, R54, R21 ;  /* 0x0000001536367221 */ /* 0x000fe20000000000 */
[----:B------:R-:W-:-:S03]  /*3c50*/  IMAD.MOV.U32 R21, RZ, RZ, RZ ;  /* 0x000000ffff157224 */ /* 0x000fc600078e00ff */
[----:B------:R-:W-:Y:S02]  /*3c60*/  FADD R121, R121, R54 ;  /* 0x0000003679797221 */ /* 0x000fe40000000000 */
[----:B------:R-:W-:Y:S01]  /*3c70*/  MUFU.EX2 R86, R86 ;  /* 0x0000005600567308 */ /* 0x000fe20000000800 */
[----:B-1----:R-:W-:-:S07]  /*3c80*/  FADD R20, R82, R25 ;  /* 0x0000001952147221 */ /* 0x002fce0000000000 */
[----:B------:R-:W1:Y:S01]  /*3c90*/  MUFU.EX2 R87, R87 ;  /* 0x0000005700577308 */ /* 0x000e620000000800 */
[C---:B----4-:R-:W-:Y:S01]  /*3ca0*/  F2FP.BF16.F32.PACK_AB R29, R83.reuse, R82 ;  /* 0x00000052531d723e */ /* 0x050fe200000010ff */
[----:B------:R-:W-:Y:S01]  /*3cb0*/  FADD R25, R83, R20 ;  /* 0x0000001453197221 */ /* 0x000fe20000000000 */
[----:B------:R-:W-:Y:S01]  /*3cc0*/  VIADD R20, R16, 0x4000 ;  /* 0x0000400010147836 */ /* 0x000fe20000000000 */
[----:B-1----:R-:W-:Y:S02]  /*3cd0*/  F2FP.BF16.F32.PACK_AB R31, R87, R86 ;  /* 0x00000056571f723e */ /* 0x002fe400000010ff */
[----:B------:R-:W-:-:S03]  /*3ce0*/  FADD R86, R86, R25 ;  /* 0x0000001956567221 */ /* 0x000fc60000000000 */
[----:B------:R2:W-:Y:S01]  /*3cf0*/  STSM.16.M88.4 [R61], R28 ;  /* 0x0000001c3d007844 */ /* 0x0005e20000000200 */
[----:B------:R-:W-:Y:S01]  /*3d00*/  FADD R123, R87, R86 ;  /* 0x00000056577b7221 */ /* 0x000fe20000000000 */
[----:B------:R1:W-:Y:S06]  /*3d10*/  MEMBAR.ALL.CTA ;  /* 0x0000000000007992 */ /* 0x0003ec0000008000 */
[----:B-1----:R-:W1:Y:S02]  /*3d20*/  FENCE.VIEW.ASYNC.S ;  /* 0x00000000000073c6 */ /* 0x002e640000000000 */
[----:B-1----:R-:W-:Y:S01]  /*3d30*/  NOP ;  /* 0x0000000000007918 */ /* 0x002fe20000000000 */
[----:B------:R-:W-:Y:S05]  /*3d40*/  @!P0 BRA `(.L_x_15) ;  /* 0x00000020005c8947 */ /* 0x000fea0003800000 */
[----:B------:R-:W-:Y:S01]  /*3d50*/  IMAD.MOV.U32 R124, RZ, RZ, R19 ;  /* 0x000000ffff7c7224 */ /* 0x000fe200078e0013 */
[----:B------:R-:W-:Y:S01]  /*3d60*/  UPLOP3.LUT UP1, UPT, UPT, UPT, UPT, 0x40, 0x0 ;  /* 0x000000000000789c */ /* 0x000fe20003f2e870 */
[----:B------:R-:W-:Y:S01]  /*3d70*/  IMAD.MOV.U32 R126, RZ, RZ, R18 ;  /* 0x000000ffff7e7224 */ /* 0x000fe200078e0012 */
[----:B------:R-:W-:Y:S01]  /*3d80*/  UMOV UR9, UR14 ;  /* 0x0000000e00097c82 */ /* 0x000fe20008000000 */
[----:B------:R-:W-:Y:S02]  /*3d90*/  IMAD.MOV.U32 R125, RZ, RZ, RZ ;  /* 0x000000ffff7d7224 */ /* 0x000fe400078e00ff */
[----:B------:R-:W-:Y:S01]  /*3da0*/  VIADD R135, R23, -UR15 ;  /* 0x8000000f17877c36 */ /* 0x000fe20008000000 */
[----:B------:R-:W-:-:S06]  /*3db0*/  ULDC UR15, c[0x0][0x480] ;  /* 0x00012000000f7ab9 */ /* 0x000fcc0000000800 */
.L_x_20:
[----:B------:R-:W1:Y:S01]  /*3dc0*/  S2UR UR8, SR_CgaCtaId ;  /* 0x00000000000879c3 */ /* 0x000e620000008800 */
[----:B------:R-:W-:Y:S01]  /*3dd0*/  UMOV UR13, 0x400 ;  /* 0x00000400000d7882 */ /* 0x000fe20000000000 */
[----:B------:R-:W-:-:S05]  /*3de0*/  LOP3.LUT R21, R125, 0x1, RZ, 0x3c, !PT ;  /* 0x000000017d157812 */ /* 0x000fca00078e3cff */
[----:B------:R-:W-:Y:S01]  /*3df0*/  IMAD.U32 R18, R21, -0x80000000, RZ ;  /* 0x8000000015127824 */ /* 0x000fe200078e00ff */
[----:B-1----:R-:W-:-:S09]  /*3e00*/  ULEA UR13, UR8, UR13, 0x18 ;  /* 0x0000000d080d7291 */ /* 0x002fd2000f8ec03f */
[----:B------:R-:W1:Y:S02]  /*3e10*/  SYNCS.PHASECHK.TRANS64.TRYWAIT P0, [UR13+0x10], R18 ;  /* 0x00001012ff0075a7 */ /* 0x000e64000800014d */
[----:B-1-3--:R-:W-:Y:S05]  /*3e20*/  @P0 BRA `(.L_x_16) ;  /* 0x00000000000c0947 */ /* 0x00afea0003800000 */
[----:B------:R-:W-:-:S04]  /*3e30*/  IMAD.U32 R18, R21, -0x80000000, RZ ;  /* 0x8000000015127824 */ /* 0x000fc800078e00ff */
[----:B------:R-:W1:Y:S02]  /*3e40*/  SYNCS.PHASECHK.TRANS64.TRYWAIT P0, [UR13+0x10], R18 ;  /* 0x00001012ff0075a7 */ /* 0x000e64000800014d */
[----:B-1----:R-:W-:Y:S05]  /*3e50*/  @!P0 BRA `(.L_x_17) ;  /* 0x0000004c00f48947 */ /* 0x002fea0003800000 */
.L_x_16:
[----:B------:R3:W-:Y:S01]  /*3e60*/  BAR.SYNC.DEFER_BLOCKING R10, 0x100 ;  /* 0x0004000a0000751d */ /* 0x0007e20000010000 */
[----:B------:R-:W-:Y:S01]  /*3e70*/  IMAD.U32 R18, R125, -0x80000000, RZ ;  /* 0x800000007d127824 */ /* 0x000fe200078e00ff */
[----:B------:R-:W-:-:S04]  /*3e80*/  UIADD3 UR9, UR9, -0x1, URZ ;  /* 0xffffffff09097890 */ /* 0x000fc8000fffe03f */
[----:B-12---:R-:W-:-:S06]  /*3e90*/  WARPGROUP.ARRIVE ;  /* 0x00000000000079c5 */ /* 0x006fcc0000000000 */
[----:B------:R-:W-:-:S12]  /*3ea0*/  HGMMA.64x128x16.F32.BF16 R24, gdesc[UR4], RZ, !UPT ;  /* 0x01e00000041879f0 */ /* 0x000fd8000c7018ff */
[----:B------:R-:W-:-:S12]  /*3eb0*/  HGMMA.64x128x16.F32.BF16 R24, gdesc[UR20], R24 ;  /* 0x01e00000141879f0 */ /* 0x000fd80008701818 */
[----:B------:R-:W-:-:S12]  /*3ec0*/  HGMMA.64x128x16.F32.BF16 R24, gdesc[UR24], R24 ;  /* 0x01e00000181879f0 */ /* 0x000fd80008701818 */
[----:B------:R-:W-:Y:S01]  /*3ed0*/  HGMMA.64x128x16.F32.BF16 R24, gdesc[UR28], R24, gsb0 ;  /* 0x01e000001c1879f0 */ /* 0x000fe20008001818 */
[----:B------:R-:W1:Y:S02]  /*3ee0*/  SYNCS.PHASECHK.TRANS64.TRYWAIT P0, [UR13+0x20], R18 ;  /* 0x00002012ff0075a7 */ /* 0x000e64000800014d */
[----:B-1-3--:R-:W-:Y:S05]  /*3ef0*/  @P0 BRA `(.L_x_18) ;  /* 0x0000000000080947 */ /* 0x00afea0003800000 */
[----:B------:R-:W1:Y:S02]  /*3f00*/  SYNCS.PHASECHK.TRANS64.TRYWAIT P0, [UR13+0x20], R18 ;  /* 0x00002012ff0075a7 */ /* 0x000e64000800014d */
[----:B-1----:R-:W-:Y:S05]  /*3f10*/  @!P0 BRA `(.L_x_19) ;  /* 0x0000004c00e08947 */ /* 0x002fea0003800000 */
.L_x_18:
[----:B------:R-:W-:Y:S01]  /*3f20*/  WARPGROUP.ARRIVE ;  /* 0x00000000000079c5 */ /* 0x000fe20000000000 */
[----:B------:R-:W-:Y:S01]  /*3f30*/  VIMNMX R18, RZ, UR9, !PT ;  /* 0x00000009ff127c48 */ /* 0x000fe2000ffe0100 */
[----:B------:R-:W-:Y:S01]  /*3f40*/  IMAD.MOV.U32 R140, RZ, RZ, -0x1 ;  /* 0xffffffffff8c7424 */ /* 0x000fe200078e00ff */
[----:B------:R-:W-:Y:S01]  /*3f50*/  UMOV UR8, UR15 ;  /* 0x0000000f00087c82 */ /* 0x000fe20008000000 */
[----:B------:R-:W-:Y:S02]  /*3f60*/  VIADD R135, R135, 0x1 ;  /* 0x0000000187877836 */ /* 0x000fe40000000000 */
[----:B------:R-:W-:Y:S01]  /*3f70*/  HGMMA.64x64x16.F32.BF16 R88, gdesc[UR16].tnspB, R88, UP1 ;  /* 0x40e00000105879f0 */ /* 0x000fe2000b701858 */
[----:B------:R-:W-:Y:S01]  /*3f80*/  IMAD R18, R18, -0x80, R13 ;  /* 0xffffff8012127824 */ /* 0x000fe200078e020d */
[----:B------:R-:W-:-:S04]  /*3f90*/  UPLOP3.LUT UP1, UPT, UPT, UPT, UPT, 0x80, 0x0 ;  /* 0x000000000000789c */ /* 0x000fc80003f2f070 */
[----:B-1----:R-:W-:-:S04]  /*3fa0*/  SHF.R.S32.HI R19, RZ, 0x1f, R18 ;  /* 0x0000001fff137819 */ /* 0x002fc80000011412 */
[----:B------:R-:W-:-:S04]  /*3fb0*/  LEA.HI R19, R19, R18, RZ, 0x3 ;  /* 0x0000001213137211 */ /* 0x000fc800078f18ff */
[----:B------:R-:W-:Y:S02]  /*3fc0*/  SHF.R.S32.HI R125, RZ, 0x3, R19 ;  /* 0x00000003ff7d7819 */ /* 0x000fe40000011413 */
[----:B------:R-:W-:-:S03]  /*3fd0*/  LOP3.LUT R19, R19, 0xfffffff8, RZ, 0xc0, !PT ;  /* 0xfffffff813137812 */ /* 0x000fc600078ec0ff */
[----:B------:R-:W-:Y:S01]  /*3fe0*/  IMAD.U32 R125, R125, -0x2, RZ ;  /* 0xfffffffe7d7d7824 */ /* 0x000fe200078e00ff */
[----:B------:R-:W-:-:S04]  /*3ff0*/  VIADDMNMX R128, R18, -R19, 0x2, PT ;  /* 0x0000000212807446 */ /* 0x000fc80003800913 */
[----:B------:R-:W-:-:S05]  /*4000*/  VIADDMNMX R125, R125, -R128, 0xffffffe0, !PT ;  /* 0xffffffe07d7d7446 */ /* 0x000fca0007800980 */
[----:B------:R-:W-:-:S05]  /*4010*/  VIADD R125, R125, 0x20 ;  /* 0x000000207d7d7836 */ /* 0x000fca0000000000 */
[----:B------:R-:W-:-:S04]  /*4020*/  SHF.R.U32.HI R125, RZ, R125, R140 ;  /* 0x0000007dff7d7219 */ /* 0x000fc8000001168c */
[C---:B------:R-:W-:Y:S02]  /*4030*/  R2P PR, R125.reuse, 0x7e ;  /* 0x0000007e7d007804 */ /* 0x040fe40000000000 */
[----:B------:R-:W-:Y:S01]  /*4040*/  LOP3.LUT R19, R125, 0x1, RZ, 0xc0, !PT ;  /* 0x000000017d137812 */ /* 0x000fe200078ec0ff */
[----:B------:R-:W-:Y:S04]  /*4050*/  HGMMA.64x64x16.F32.BF16 R88, gdesc[UR32].tnspB, R88 ;  /* 0x40e00000205879f0 */ /* 0x000fe80008701858 */
[----:B------:R-:W-:Y:S04]  /*4060*/  HGMMA.64x64x16.F32.BF16 R88, gdesc[UR36].tnspB, R88 ;  /* 0x40e00000245879f0 */ /* 0x000fe80008701858 */
[----:B------:R-:W-:Y:S04]  /*4070*/  HGMMA.64x64x16.F32.BF16 R88, gdesc[UR40].tnspB, R88 ;  /* 0x40e00000285879f0 */ /* 0x000fe80008701858 */
[----:B------:R-:W-:Y:S04]  /*4080*/  HGMMA.64x64x16.F32.BF16 R88, gdesc[UR44].tnspB, R88 ;  /* 0x40e000002c5879f0 */ /* 0x000fe80008701858 */
[----:B------:R-:W-:Y:S04]  /*4090*/  HGMMA.64x64x16.F32.BF16 R88, gdesc[UR48].tnspB, R88 ;  /* 0x40e00000305879f0 */ /* 0x000fe80008701858 */
[----:B------:R-:W-:Y:S04]  /*40a0*/  HGMMA.64x64x16.F32.BF16 R88, gdesc[UR52].tnspB, R88 ;  /* 0x40e00000345879f0 */ /* 0x000fe80008701858 */
[----:B------:R-:W-:Y:S01]  /*40b0*/  HGMMA.64x64x16.F32.BF16 R88, gdesc[UR56].tnspB, R88, gsb0 ;  /* 0x40e00000385879f0 */ /* 0x000fe20008001858 */
[----:B------:R1:W-:Y:S06]  /*40c0*/  BAR.ARV R11, 0x100 ;  /* 0x0004000b0000751d */ /* 0x0003ec0000002000 */
[----:B------:R-:W-:-:S02]  /*40d0*/  WARPGROUP.DEPBAR.LE gsb0, 0x1 ;  /* 0x00008000000079c5 */ /* 0x000fc40000010100 */
        /* <DEDUP_REMOVED lines=10> */
[----:B------:R-:W-:Y:S02]  /*4180*/  FSEL R41, R41, -INF , P1 ;  /* 0xff80000029297808 */ /* 0x000fe40000800000 */
[----:B------:R-:W-:-:S02]  /*4190*/  FSEL R44, R44, -INF , P2 ;  /* 0xff8000002c2c7808 */ /* 0x000fc40001000000 */
[----:B------:R-:W-:Y:S02]  /*41a0*/  FSEL R45, R45, -INF , P3 ;  /* 0xff8000002d2d7808 */ /* 0x000fe40001800000 */
[----:B------:R-:W-:Y:S02]  /*41b0*/  FSEL R48, R48, -INF , P4 ;  /* 0xff80000030307808 */ /* 0x000fe40002000000 */
[----:B------:R-:W-:Y:S02]  /*41c0*/  FSEL R49, R49, -INF , P5 ;  /* 0xff80000031317808 */ /* 0x000fe40002800000 */
[----:B------:R-:W-:Y:S02]  /*41d0*/  FSEL R52, R52, -INF , P6 ;  /* 0xff80000034347808 */ /* 0x000fe40003000000 */
[----:B------:R-:W-:Y:S02]  /*41e0*/  R2P PR, R125.B2, 0x7f ;  /* 0x0000007f7d007804 */ /* 0x000fe40000002000 */
[----:B------:R-:W-:-:S02]  /*41f0*/  FMNMX R136, R41, R136, !PT ;  /* 0x0000008829887209 */ /* 0x000fc40007800000 */
[----:B------:R-:W-:Y:S02]  /*4200*/  FMNMX R25, R44, R25, !PT ;  /* 0x000000192c197209 */ /* 0x000fe40007800000 */
[----:B------:R-:W-:Y:S02]  /*4210*/  FSEL R56, R56, -INF , P0 ;  /* 0xff80000038387808 */ /* 0x000fe40000000000 */
        /* <DEDUP_REMOVED lines=10> */
[----:B------:R-:W-:Y:S02]  /*42c0*/  ISETP.NE.U32.AND P0, PT, R19, 0x1, PT ;  /* 0x000000011300780c */ /* 0x000fe40003f05070 */
[----:B------:R-:W-:Y:S02]  /*42d0*/  FMNMX R136, R57, R136, !PT ;  /* 0x0000008839887209 */ /* 0x000fe40007800000 */
[----:B------:R-:W-:Y:S02]  /*42e0*/  FSEL R24, R24, -INF , !P0 ;  /* 0xff80000018187808 */ /* 0x000fe40004000000 */
[----:B------:R-:W-:Y:S02]  /*42f0*/  LOP3.LUT P0, RZ, R125, 0x80, RZ, 0xc0, !PT ;  /* 0x000000807dff7812 */ /* 0x000fe4000780c0ff */
[----:B------:R-:W-:Y:S02]  /*4300*/  FMNMX R19, R24, R32, !PT ;  /* 0x0000002018137209 */ /* 0x000fe40007800000 */
[----:B------:R-:W-:-:S02]  /*4310*/  FSEL R134, R37, -INF , P0 ;  /* 0xff80000025867808 */ /* 0x000fc40000000000 */
[----:B------:R-:W-:Y:S02]  /*4320*/  LOP3.LUT P0, RZ, R125, 0x8000, RZ, 0xc0, !PT ;  /* 0x000080007dff7812 */ /* 0x000fe4000780c0ff */
[----:B------:R-:W-:Y:S02]  /*4330*/  FMNMX R138, R130, R134, !PT ;  /* 0x00000086828a7209 */ /* 0x000fe40007800000 */
[----:B------:R-:W-:Y:S02]  /*4340*/  FSEL R53, R53, -INF , P0 ;  /* 0xff80000035357808 */ /* 0x000fe40000000000 */
[----:B------:R-:W-:Y:S02]  /*4350*/  FMNMX R19, R40, R19, !PT ;  /* 0x0000001328137209 */ /* 0x000fe40007800000 */
[----:B------:R-:W-:Y:S02]  /*4360*/  FMNMX R138, R45, R138, !PT ;  /* 0x0000008a2d8a7209 */ /* 0x000fe40007800000 */
[----:B------:R-:W-:-:S02]  /*4370*/  LOP3.LUT P0, RZ, R125, 0x800000, RZ, 0xc0, !PT ;  /* 0x008000007dff7812 */ /* 0x000fc4000780c0ff */
[----:B------:R-:W-:Y:S02]  /*4380*/  FMNMX R19, R48, R19, !PT ;  /* 0x0000001330137209 */ /* 0x000fe40007800000 */
[----:B------:R-:W-:Y:S02]  /*4390*/  FMNMX R138, R53, R138, !PT ;  /* 0x0000008a358a7209 */ /* 0x000fe40007800000 */
[----:B------:R-:W-:Y:S02]  /*43a0*/  FSEL R69, R69, -INF , P0 ;  /* 0xff80000045457808 */ /* 0x000fe40000000000 */
[----:B------:R-:W-:Y:S02]  /*43b0*/  FMNMX R19, R56, R19, !PT ;  /* 0x0000001338137209 */ /* 0x000fe40007800000 */
[----:B------:R-:W-:Y:S02]  /*43c0*/  FMNMX R25, R60, R25, !PT ;  /* 0x000000193c197209 */ /* 0x000fe40007800000 */
[----:B------:R-:W-:-:S02]  /*43d0*/  FMNMX R138, R61, R138, !PT ;  /* 0x0000008a3d8a7209 */ /* 0x000fc40007800000 */
[----:B------:R-:W-:Y:S02]  /*43e0*/  ISETP.GT.AND P0, PT, R125, -0x1, PT ;  /* 0xffffffff7d00780c */ /* 0x000fe40003f04270 */
[----:B------:R-:W-:Y:S02]  /*43f0*/  FSEL R73, R73, -INF , P1 ;  /* 0xff80000049497808 */ /* 0x000fe40000800000 */
[----:B------:R-:W-:Y:S02]  /*4400*/  FSEL R76, R76, -INF , P2 ;  /* 0xff8000004c4c7808 */ /* 0x000fe40001000000 */
[----:B------:R-:W-:Y:S02]  /*4410*/  FSEL R77, R77, -INF , P3 ;  /* 0xff8000004d4d7808 */ /* 0x000fe40001800000 */
[----:B------:R-:W-:Y:S02]  /*4420*/  FMNMX R19, R64, R19, !PT ;  /* 0x0000001340137209 */ /* 0x000fe40007800000 */
[----:B------:R-:W-:-:S02]  /*4430*/  FMNMX R136, R65, R136, !PT ;  /* 0x0000008841887209 */ /* 0x000fc40007800000 */
[----:B------:R-:W-:Y:S02]  /*4440*/  FMNMX R25, R68, R25, !PT ;  /* 0x0000001944197209 */ /* 0x000fe40007800000 */
[----:B------:R-:W-:Y:S02]  /*4450*/  FMNMX R138, R69, R138, !PT ;  /* 0x0000008a458a7209 */ /* 0x000fe40007800000 */
[----:B------:R-:W-:Y:S02]  /*4460*/  FSEL R85, R85, -INF , !P0 ;  /* 0xff80000055557808 */ /* 0x000fe40004000000 */
[----:B------:R-:W-:Y:S02]  /*4470*/  FSEL R80, R80, -INF , P4 ;  /* 0xff80000050507808 */ /* 0x000fe40002000000 */
[----:B------:R-:W-:Y:S02]  /*4480*/  FSEL R81, R81, -INF , P5 ;  /* 0xff80000051517808 */ /* 0x000fe40002800000 */
[----:B------:R-:W-:-:S02]  /*4490*/  FSEL R84, R84, -INF , P6 ;  /* 0xff80000054547808 */ /* 0x000fc40003000000 */
        /* <DEDUP_REMOVED lines=9> */
[----:B------:R-:W-:-:S04]  /*4530*/  FMNMX R138, R25, R138, !PT ;  /* 0x0000008a198a7209 */ /* 0x000fc80007800000 */
[----:B------:R-:W-:-:S04]  /*4540*/  FMNMX R19, R19, R138, !PT ;  /* 0x0000008a13137209 */ /* 0x000fc80007800000 */
[----:B------:R-:W-:Y:S01]  /*4550*/  FMNMX R29, R19, R126, !PT ;  /* 0x0000007e131d7209 */ /* 0x000fe20007800000 */
[----:B------:R-:W-:-:S04]  /*4560*/  VIADD R19, R18, 0x8 ;  /* 0x0000000812137836 */ /* 0x000fc80000000000 */
[----:B------:R-:W2:Y:S01]  /*4570*/  SHFL.BFLY PT, R136, R29, 0x2, 0x1f ;  /* 0x0c401f001d887f89 */ /* 0x000ea200000e0000 */
[----:B------:R-:W-:-:S04]  /*4580*/  SHF.R.S32.HI R18, RZ, 0x1f, R19 ;  /* 0x0000001fff127819 */ /* 0x000fc80000011413 */
[----:B------:R-:W-:Y:S02]  /*4590*/  LEA.HI R25, R18, R19, RZ, 0x3 ;  /* 0x0000001312197211 */ /* 0x000fe400078f18ff */
[----:B--2---:R-:W-:-:S05]  /*45a0*/  FMNMX R33, R29, R136, !PT ;  /* 0x000000881d217209 */ /* 0x004fca0007800000 */
[----:B------:R-:W2:Y:S02]  /*45b0*/  SHFL.BFLY PT, R136, R33, 0x1, 0x1f ;  /* 0x0c201f0021887f89 */ /* 0x000ea400000e0000 */
[----:B--2---:R-:W-:Y:S02]  /*45c0*/  FMNMX R18, R33, R136, !PT ;  /* 0x0000008821127209 */ /* 0x004fe40007800000 */
[----:B------:R-:W-:Y:S02]  /*45d0*/  LOP3.LUT R136, R25, 0xfffffff8, RZ, 0xc0, !PT ;  /* 0xfffffff819887812 */ /* 0x000fe400078ec0ff */
[----:B------:R-:W-:Y:S02]  /*45e0*/  SHF.R.S32.HI R25, RZ, 0x3, R25 ;  /* 0x00000003ff197819 */ /* 0x000fe40000011419 */
[C---:B------:R-:W-:Y:S02]  /*45f0*/  FSETP.NEU.AND P0, PT, R18.reuse, -INF , PT ;  /* 0xff8000001200780b */ /* 0x040fe40003f0d000 */
[----:B------:R-:W-:Y:S01]  /*4600*/  VIADDMNMX R136, R19, -R136, 0x2, PT ;  /* 0x0000000213887446 */ /* 0x000fe20003800988 */
[----:B------:R-:W-:Y:S01]  /*4610*/  IMAD.U32 R25, R25, -0x2, RZ ;  /* 0xfffffffe19197824 */ /* 0x000fe200078e00ff */
[----:B------:R-:W-:-:S04]  /*4620*/  FSEL R125, R18, RZ, P0 ;  /* 0x000000ff127d7208 */ /* 0x000fc80000000000 */
[----:B------:R-:W-:Y:S01]  /*4630*/  VIADDMNMX R25, R25, -R136, 0xffffffe0, !PT ;  /* 0xffffffe019197446 */ /* 0x000fe20007800988 */
[C---:B------:R-:W-:Y:S01]  /*4640*/  FADD R19, -R125.reuse, R126 ;  /* 0x0000007e7d137221 */ /* 0x040fe20000000100 */
[----:B------:R-:W-:-:S03]  /*4650*/  FMUL R125, R125, UR8 ;  /* 0x000000087d7d7c20 */ /* 0x000fc60008400000 */
[----:B------:R-:W-:Y:S02]  /*4660*/  VIADD R25, R25, 0x20 ;  /* 0x0000002019197836 */ /* 0x000fe40000000000 */
[----:B------:R-:W-:Y:S01]  /*4670*/  FMUL R129, R19, UR8 ;  /* 0x0000000813817c20 */ /* 0x000fe20008400000 */
[--C-:B------:R-:W-:Y:S01]  /*4680*/  FFMA R24, R24, UR8, -R125.reuse ;  /* 0x0000000818187c23 */ /* 0x100fe2000800087d */
[--C-:B------:R-:W-:Y:S01]  /*4690*/  FFMA R28, R28, UR8, -R125.reuse ;  /* 0x000000081c1c7c23 */ /* 0x100fe2000800087d */
[--C-:B------:R-:W-:Y:S01]  /*46a0*/  FFMA R29, R130, UR8, -R125.reuse ;  /* 0x00000008821d7c23 */ /* 0x100fe2000800087d */
[----:B------:R-:W-:Y:S01]  /*46b0*/  SHF.R.U32.HI R19, RZ, R25, R140 ;  /* 0x00000019ff137219 */ /* 0x000fe2000001168c */
[--C-:B------:R-:W-:Y:S01]  /*46c0*/  FFMA R25, R128, UR8, -R125.reuse ;  /* 0x0000000880197c23 */ /* 0x100fe2000800087d */
[--C-:B------:R-:W-:Y:S01]  /*46d0*/  FFMA R32, R32, UR8, -R125.reuse ;  /* 0x0000000820207c23 */ /* 0x100fe2000800087d */
[--C-:B------:R-:W-:Y:S01]  /*46e0*/  FFMA R33, R132, UR8, -R125.reuse ;  /* 0x0000000884217c23 */ /* 0x100fe2000800087d */
[----:B------:R-:W-:Y:S01]  /*46f0*/  R2P PR, R19, 0x7e ;  /* 0x0000007e13007804 */ /* 0x000fe20000000000 */
[--C-:B------:R-:W-:Y:S01]  /*4700*/  FFMA R36, R36, UR8, -R125.reuse ;  /* 0x0000000824247c23 */ /* 0x100fe2000800087d */
[--C-:B------:R-:W-:Y:S01]  /*4710*/  FFMA R37, R134, UR8, -R125.reuse ;  /* 0x0000000886257c23 */ /* 0x100fe2000800087d */
[--C-:B------:R-:W-:Y:S01]  /*4720*/  FFMA R40, R40, UR8, -R125.reuse ;  /* 0x0000000828287c23 */ /* 0x100fe2000800087d */
        /* <DEDUP_REMOVED lines=13> */
[C---:B------:R-:W-:Y:S01]  /*4800*/  R2P PR, R19.reuse.B1, 0x7f ;  /* 0x0000007f13007804 */ /* 0x040fe20000001000 */
[--C-:B------:R-:W-:Y:S01]  /*4810*/  FFMA R56, R56, UR8, -R125.reuse ;  /* 0x0000000838387c23 */ /* 0x100fe2000800087d */
        /* <DEDUP_REMOVED lines=17> */
[----:B------:R-:W-:Y:S01]  /*4930*/  R2P PR, R19.B2, 0x7f ;  /* 0x0000007f13007804 */ /* 0x000fe20000002000 */
[--C-:B------:R-:W-:Y:S01]  /*4940*/  FFMA R76, R76, UR8, -R125.reuse ;  /* 0x000000084c4c7c23 */ /* 0x100fe2000800087d */
[--C-:B------:R-:W-:Y:S01]  /*4950*/  FFMA R77, R77, UR8, -R125.reuse ;  /* 0x000000084d4d7c23 */ /* 0x100fe2000800087d */
[--C-:B------:R-:W-:Y:S01]  /*4960*/  FFMA R80, R80, UR8, -R125.reuse ;  /* 0x0000000850507c23 */ /* 0x100fe2000800087d */
[--C-:B------:R-:W-:Y:S01]  /*4970*/  FFMA R81, R81, UR8, -R125.reuse ;  /* 0x0000000851517c23 */ /* 0x100fe2000800087d */
[----:B------:R-:W-:Y:S01]  /*4980*/  FSEL R58, R58, -INF , P0 ;  /* 0xff8000003a3a7808 */ /* 0x000fe20000000000 */
[--C-:B------:R-:W-:Y:S01]  /*4990*/  FFMA R84, R84, UR8, -R125.reuse ;  /* 0x0000000854547c23 */ /* 0x100fe2000800087d */
[----:B------:R-:W-:Y:S01]  /*49a0*/  FSEL R59, R59, -INF , P1 ;  /* 0xff8000003b3b7808 */ /* 0x000fe20000800000 */
[----:B------:R-:W-:Y:S01]  /*49b0*/  FFMA R85, R85, UR8, -R125 ;  /* 0x0000000855557c23 */ /* 0x000fe2000800087d */
[----:B------:R-:W-:Y:S01]  /*49c0*/  FSEL R62, R62, -INF , P2 ;  /* 0xff8000003e3e7808 */ /* 0x000fe20001000000 */
[----:B------:R-:W-:Y:S01]  /*49d0*/  IMAD.MOV.U32 R125, RZ, RZ, RZ ;  /* 0x000000ffff7d7224 */ /* 0x000fe200078e00ff */
[----:B------:R-:W-:Y:S01]  /*49e0*/  FSEL R63, R63, -INF , P3 ;  /* 0xff8000003f3f7808 */ /* 0x000fe20001800000 */
[----:B------:R-:W-:Y:S01]  /*49f0*/  MUFU.EX2 R129, R129 ;  /* 0x0000008100817308 */ /* 0x000fe20000000800 */
[----:B------:R-:W-:-:S02]  /*4a00*/  FSEL R66, R66, -INF , P4 ;  /* 0xff80000042427808 */ /* 0x000fc40002000000 */
[----:B------:R-:W-:Y:S02]  /*4a10*/  FSEL R67, R67, -INF , P5 ;  /* 0xff80000043437808 */ /* 0x000fe40002800000 */
[----:B------:R-:W-:Y:S02]  /*4a20*/  FSEL R70, R70, -INF , P6 ;  /* 0xff80000046467808 */ /* 0x000fe40003000000 */
[----:B------:R-:W-:Y:S01]  /*4a30*/  R2P PR, R19.B3, 0x7f ;  /* 0x0000007f13007804 */ /* 0x000fe20000003000 */
[----:B------:R-:W-:Y:S04]  /*4a40*/  MUFU.EX2 R24, R24 ;  /* 0x0000001800187308 */ /* 0x000fe80000000800 */
[----:B------:R-:W-:Y:S02]  /*4a50*/  FSEL R74, R74, -INF , P0 ;  /* 0xff8000004a4a7808 */ /* 0x000fe40000000000 */
[----:B------:R-:W-:-:S02]  /*4a60*/  ISETP.NE.U32.AND P0, PT, R35, 0x1, PT ;  /* 0x000000012300780c */ /* 0x000fc40003f05070 */
[----:B------:R-:W-:Y:S01]  /*4a70*/  FSEL R75, R75, -INF , P1 ;  /* 0xff8000004b4b7808 */ /* 0x000fe20000800000 */
[----:B------:R-:W-:Y:S01]  /*4a80*/  MUFU.EX2 R25, R25 ;  /* 0x0000001900197308 */ /* 0x000fe20000000800 */
[----:B------:R-:W-:Y:S02]  /*4a90*/  FSEL R35, R26, -INF , !P0 ;  /* 0xff8000001a237808 */ /* 0x000fe40004000000 */
[----:B------:R-:W-:Y:S02]  /*4aa0*/  LOP3.LUT P0, RZ, R19, 0x80, RZ, 0xc0, !PT ;  /* 0x0000008013ff7812 */ /* 0x000fe4000780c0ff */
[----:B------:R-:W-:Y:S02]  /*4ab0*/  FMNMX R26, R27, R126, !PT ;  /* 0x0000007e1b1a7209 */ /* 0x000fe40007800000 */
[----:B------:R-:W-:Y:S01]  /*4ac0*/  FSEL R128, R39, -INF , P0 ;  /* 0xff80000027807808 */ /* 0x000fe20000000000 */
[----:B------:R-:W-:Y:S01]  /*4ad0*/  MUFU.EX2 R28, R28 ;  /* 0x0000001c001c7308 */ /* 0x000fe20000000800 */
[----:B------:R-:W-:-:S02]  /*4ae0*/  LOP3.LUT P0, RZ, R19, 0x8000, RZ, 0xc0, !PT ;  /* 0x0000800013ff7812 */ /* 0x000fc4000780c0ff */
[----:B------:R-:W-:Y:S02]  /*4af0*/  FMNMX R39, R30, R127, !PT ;  /* 0x0000007f1e277209 */ /* 0x000fe40007800000 */
[----:B------:R-:W-:Y:S02]  /*4b00*/  FSEL R55, R55, -INF , P0 ;  /* 0xff80000037377808 */ /* 0x000fe40000000000 */
[----:B------:R-:W-:Y:S01]  /*4b10*/  LOP3.LUT P0, RZ, R19, 0x800000, RZ, 0xc0, !PT ;  /* 0x0080000013ff7812 */ /* 0x000fe2000780c0ff */
[----:B------:R-:W-:Y:S01]  /*4b20*/  MUFU.EX2 R29, R29 ;  /* 0x0000001d001d7308 */ /* 0x000fe20000000800 */
[----:B------:R-:W-:Y:S02]  /*4b30*/  FMNMX R38, R31, R128, !PT ;  /* 0x000000801f267209 */ /* 0x000fe40007800000 */
[----:B------:R-:W-:Y:S02]  /*4b40*/  FSEL R71, R71, -INF , P0 ;  /* 0xff80000047477808 */ /* 0x000fe40000000000 */
[----:B------:R-:W-:-:S02]  /*4b50*/  ISETP.GT.AND P0, PT, R19, -0x1, PT ;  /* 0xffffffff1300780c */ /* 0x000fc40003f04270 */
[----:B------:R-:W-:Y:S01]  /*4b60*/  FMNMX R19, R35, R34, !PT ;  /* 0x0000002223137209 */ /* 0x000fe20007800000 */
[----:B------:R-:W-:Y:S01]  /*4b70*/  MUFU.EX2 R32, R32 ;  /* 0x0000002000207308 */ /* 0x000fe20000000800 */
[----:B------:R-:W-:Y:S02]  /*4b80*/  FMNMX R26, R43, R26, !PT ;  /* 0x0000001a2b1a7209 */ /* 0x000fe40007800000 */
[----:B------:R-:W-:Y:S02]  /*4b90*/  FMNMX R19, R42, R19, !PT ;  /* 0x000000132a137209 */ /* 0x000fe40007800000 */
        /* <DEDUP_REMOVED lines=8> */
[----:B------:R-:W-:Y:S02]  /*4c20*/  FMNMX R19, R58, R19, !PT ;  /* 0x000000133a137209 */ /* 0x000fe40007800000 */
[----:B------:R-:W-:Y:S02]  /*4c30*/  FMNMX R26, R59, R26, !PT ;  /* 0x0000001a3b1a7209 */ /* 0x000fe40007800000 */
[----:B------:R-:W-:-:S02]  /*4c40*/  FMNMX R39, R62, R39, !PT ;  /* 0x000000273e277209 */ /* 0x000fc40007800000 */
[----:B------:R-:W-:Y:S01]  /*4c50*/  FMNMX R38, R63, R38, !PT ;  /* 0x000000263f267209 */ /* 0x000fe20007800000 */
[----:B------:R-:W-:Y:S01]  /*4c60*/  MUFU.EX2 R37, R37 ;  /* 0x0000002500257308 */ /* 0x000fe20000000800 */
[----:B------:R-:W-:Y:S02]  /*4c70*/  FSEL R78, R78, -INF , P2 ;  /* 0xff8000004e4e7808 */ /* 0x000fe40001000000 */
[----:B------:R-:W-:Y:S02]  /*4c80*/  FSEL R79, R79, -INF , P3 ;  /* 0xff8000004f4f7808 */ /* 0x000fe40001800000 */
[----:B------:R-:W-:Y:S02]  /*4c90*/  FMNMX R19, R66, R19, !PT ;  /* 0x0000001342137209 */ /* 0x000fe40007800000 */
[----:B------:R-:W-:Y:S01]  /*4ca0*/  FMNMX R26, R67, R26, !PT ;  /* 0x0000001a431a7209 */ /* 0x000fe20007800000 */
[----:B------:R-:W-:Y:S01]  /*4cb0*/  MUFU.EX2 R40, R40 ;  /* 0x0000002800287308 */ /* 0x000fe20000000800 */
[----:B------:R-:W-:-:S02]  /*4cc0*/  FMNMX R39, R70, R39, !PT ;  /* 0x0000002746277209 */ /* 0x000fc40007800000 */
[----:B------:R-:W-:Y:S02]  /*4cd0*/  FMNMX R38, R71, R38, !PT ;  /* 0x0000002647267209 */ /* 0x000fe40007800000 */
[----:B------:R-:W-:Y:S02]  /*4ce0*/  FSEL R87, R87, -INF , !P0 ;  /* 0xff80000057577808 */ /* 0x000fe40004000000 */
[----:B------:R-:W-:Y:S01]  /*4cf0*/  FSEL R82, R82, -INF , P4 ;  /* 0xff80000052527808 */ /* 0x000fe20002000000 */
[----:B------:R-:W-:Y:S01]  /*4d00*/  MUFU.EX2 R41, R41 ;  /* 0x0000002900297308 */ /* 0x000fe20000000800 */
[----:B------:R-:W-:Y:S02]  /*4d10*/  FSEL R83, R83, -INF , P5 ;  /* 0xff80000053537808 */ /* 0x000fe40002800000 */
[----:B------:R-:W-:Y:S02]  /*4d20*/  FSEL R86, R86, -INF , P6 ;  /* 0xff80000056567808 */ /* 0x000fe40003000000 */
[----:B------:R-:W-:-:S02]  /*4d30*/  FMNMX R19, R74, R19, !PT ;  /* 0x000000134a137209 */ /* 0x000fc40007800000 */
        /* <DEDUP_REMOVED lines=12> */
[----:B------:R-:W-:Y:S02]  /*4e00*/  ISETP.NE.AND P2, PT, R2, RZ, PT ;  /* 0x000000ff0200720c */ /* 0x000fe40003f45270 */
[----:B------:R-:W-:-:S04]  /*4e10*/  FMNMX R19, R19, R38, !PT ;  /* 0x0000002613137209 */ /* 0x000fc80007800000 */
[----:B------:R-:W-:Y:S01]  /*4e20*/  FMNMX R19, R19, R124, !PT ;  /* 0x0000007c13137209 */ /* 0x000fe20007800000 */
[----:B------:R-:W-:Y:S04]  /*4e30*/  MUFU.EX2 R49, R49 ;  /* 0x0000003100317308 */ /* 0x000fe80000000800 */
[----:B------:R-:W2:Y:S04]  /*4e40*/  SHFL.BFLY PT, R26, R19, 0x2, 0x1f ;  /* 0x0c401f00131a7f89 */ /* 0x000ea800000e0000 */
[----:B------:R-:W-:Y:S08]  /*4e50*/  MUFU.EX2 R52, R52 ;  /* 0x0000003400347308 */ /* 0x000ff00000000800 */
[----:B------:R-:W-:Y:S08]  /*4e60*/  MUFU.EX2 R53, R53 ;  /* 0x0000003500357308 */ /* 0x000ff00000000800 */
[----:B------:R-:W-:Y:S01]  /*4e70*/  MUFU.EX2 R56, R56 ;  /* 0x0000003800387308 */ /* 0x000fe20000000800 */
[----:B--2---:R-:W-:-:S07]  /*4e80*/  FMNMX R26, R19, R26, !PT ;  /* 0x0000001a131a7209 */ /* 0x004fce0007800000 */
[----:B------:R-:W-:Y:S01]  /*4e90*/  MUFU.EX2 R57, R57 ;  /* 0x0000003900397308 */ /* 0x000fe20000000800 */
[----:B------:R-:W2:Y:S07]  /*4ea0*/  SHFL.BFLY PT, R19, R26, 0x1, 0x1f ;  /* 0x0c201f001a137f89 */ /* 0x000eae00000e0000 */
[----:B------:R-:W-:Y:S08]  /*4eb0*/  MUFU.EX2 R60, R60 ;  /* 0x0000003c003c7308 */ /* 0x000ff00000000800 */
[----:B------:R-:W-:Y:S08]  /*4ec0*/  MUFU.EX2 R61, R61 ;  /* 0x0000003d003d7308 */ /* 0x000ff00000000800 */
[----:B------:R-:W-:Y:S01]  /*4ed0*/  MUFU.EX2 R64, R64 ;  /* 0x0000004000407308 */ /* 0x000fe20000000800 */
[----:B--2---:R-:W-:-:S04]  /*4ee0*/  FMNMX R19, R26, R19, !PT ;  /* 0x000000131a137209 */ /* 0x004fc80007800000 */
[----:B------:R-:W-:-:S03]  /*4ef0*/  FSETP.NEU.AND P0, PT, R19, -INF , PT ;  /* 0xff8000001300780b */ /* 0x000fc60003f0d000 */
[----:B------:R-:W-:Y:S01]  /*4f00*/  MUFU.EX2 R65, R65 ;  /* 0x0000004100417308 */ /* 0x000fe20000000800 */
[----:B------:R-:W-:Y:S02]  /*4f10*/  FSEL R39, R19, RZ, P0 ;  /* 0x000000ff13277208 */ /* 0x000fe40000000000 */
[----:B------:R-:W-:-:S03]  /*4f20*/  ISETP.NE.AND P0, PT, R135, -0x1, PT ;  /* 0xffffffff8700780c */ /* 0x000fc60003f05270 */
[C---:B------:R-:W-:Y:S01]  /*4f30*/  FADD R26, -R39.reuse, R124 ;  /* 0x0000007c271a7221 */ /* 0x040fe20000000100 */
[----:B------:R-:W-:Y:S02]  /*4f40*/  IMAD.MOV.U32 R124, RZ, RZ, R16 ;  /* 0x000000ffff7c7224 */ /* 0x000fe400078e0010 */
[----:B------:R-:W-:Y:S01]  /*4f50*/  FMUL R136, R39, UR8 ;  /* 0x0000000827887c20 */ /* 0x000fe20008400000 */
[----:B------:R-:W-:Y:S01]  /*4f60*/  MUFU.EX2 R68, R68 ;  /* 0x0000004400447308 */ /* 0x000fe20000000800 */
[----:B------:R-:W-:Y:S01]  /*4f70*/  FMUL R131, R26, UR8 ;  /* 0x000000081a837c20 */ /* 0x000fe20008400000 */
[----:B------:R-:W-:Y:S01]  /*4f80*/  MOV R137, R124 ;  /* 0x0000007c00897202 */ /* 0x000fe20000000f00 */
[----:B------:R-:W-:Y:S02]  /*4f90*/  IMAD.MOV.U32 R124, RZ, RZ, R14 ;  /* 0x000000ffff7c7224 */ /* 0x000fe400078e000e */
[----:B------:R-:W-:Y:S01]  /*4fa0*/  FFMA R26, R35, UR8, -R136 ;  /* 0x00000008231a7c23 */ /* 0x000fe20008000888 */
[----:B------:R-:W-:-:S02]  /*4fb0*/  IMAD.MOV.U32 R125, RZ, RZ, RZ ;  /* 0x000000ffff7d7224 */ /* 0x000fc400078e00ff */
[--C-:B------:R-:W-:Y:S01]  /*4fc0*/  FFMA R39, R128, UR8, -R136.reuse ;  /* 0x0000000880277c23 */ /* 0x100fe20008000888 */
[--C-:B------:R-:W-:Y:S01]  /*4fd0*/  FFMA R27, R27, UR8, -R136.reuse ;  /* 0x000000081b1b7c23 */ /* 0x100fe20008000888 */
[----:B------:R-:W-:Y:S01]  /*4fe0*/  MUFU.EX2 R131, R131 ;  /* 0x0000008300837308 */ /* 0x000fe20000000800 */
[----:B------:R-:W-:Y:S01]  /*4ff0*/  FFMA R30, R30, UR8, -R136 ;  /* 0x000000081e1e7c23 */ /* 0x000fe20008000888 */
[----:B------:R-:W-:Y:S01]  /*5000*/  MOV R139, R124 ;  /* 0x0000007c008b7202 */ /* 0x000fe20000000f00 */
[----:B------:R-:W-:Y:S02]  /*5010*/  IMAD.MOV.U32 R124, RZ, RZ, R8 ;  /* 0x000000ffff7c7224 */ /* 0x000fe400078e0008 */
[--C-:B------:R-:W-:Y:S01]  /*5020*/  FFMA R31, R31, UR8, -R136.reuse ;  /* 0x000000081f1f7c23 */ /* 0x100fe20008000888 */
[----:B------:R-:W-:Y:S02]  /*5030*/  IMAD.MOV.U32 R125, RZ, RZ, RZ ;  /* 0x000000ffff7d7224 */ /* 0x000fe400078e00ff */
[--C-:B------:R-:W-:Y:S01]  /*5040*/  FFMA R34, R34, UR8, -R136.reuse ;  /* 0x0000000822227c23 */ /* 0x100fe20008000888 */
[----:B------:R-:W-:Y:S01]  /*5050*/  FFMA R35, R126, UR8, -R136 ;  /* 0x000000087e237c23 */ /* 0x000fe20008000888 */
[----:B------:R-:W2:Y:S01]  /*5060*/  MUFU.EX2 R26, R26 ;  /* 0x0000001a001a7308 */ /* 0x000ea20000000800 */
[----:B------:R-:W-:Y:S01]  /*5070*/  @!P2 IMAD.MOV.U32 R126, RZ, RZ, 0x1 ;  /* 0x00000001ff7ea424 */ /* 0x000fe200078e00ff */
[----:B------:R-:W-:Y:S01]  /*5080*/  MOV R140, R124 ;  /* 0x0000007c008c7202 */ /* 0x000fe20000000f00 */
[----:B------:R-:W-:-:S02]  /*5090*/  IMAD.MOV.U32 R124, RZ, RZ, R6 ;  /* 0x000000ffff7c7224 */ /* 0x000fc400078e0006 */
[--C-:B------:R-:W-:Y:S01]  /*50a0*/  FFMA R38, R127, UR8, -R136.reuse ;  /* 0x000000087f267c23 */ /* 0x100fe20008000888 */
[----:B------:R-:W-:Y:S01]  /*50b0*/  IMAD.MOV.U32 R125, RZ, RZ, RZ ;  /* 0x000000ffff7d7224 */ /* 0x000fe200078e00ff */
[----:B------:R3:W-:Y:S01]  /*50c0*/  @!P2 SYNCS.ARRIVE.TRANS64.ART0 RZ, [UR13+0x18], R126 ;  /* 0x0000187effffa9a7 */ /* 0x0007e2000850000d */
[----:B------:R-:W-:Y:S01]  /*50d0*/  FFMA R42, R42, UR8, -R136 ;  /* 0x000000082a2a7c23 */ /* 0x000fe20008000888 */
[----:B------:R-:W-:Y:S01]  /*50e0*/  MUFU.EX2 R27, R27 ;  /* 0x0000001b001b7308 */ /* 0x000fe20000000800 */
[----:B------:R-:W-:Y:S02]  /*50f0*/  WARPGROUP.DEPBAR.LE gsb0, 0x0 ;  /* 0x00008000000079c5 */ /* 0x000fe40000010000 */
[----:B------:R-:W-:Y:S01]  /*5100*/  MOV R130, R124 ;  /* 0x0000007c00827202 */ /* 0x000fe20000000f00 */
[----:B------:R-:W-:Y:S02]  /*5110*/  IMAD.MOV.U32 R124, RZ, RZ, R20 ;  /* 0x000000ffff7c7224 */ /* 0x000fe400078e0014 */
[----:B------:R-:W-:Y:S01]  /*5120*/  FFMA R43, R43, UR8, -R136 ;  /* 0x000000082b2b7c23 */ /* 0x000fe20008000888 */
[----:B------:R-:W-:-:S02]  /*5130*/  IMAD.MOV.U32 R125, RZ, RZ, RZ ;  /* 0x000000ffff7d7224 */ /* 0x000fc400078e00ff */
[----:B------:R-:W-:Y:S01]  /*5140*/  FFMA R46, R46, UR8, -R136 ;  /* 0x000000082e2e7c23 */ /* 0x000fe20008000888 */
[----:B------:R-:W-:Y:S01]  /*5150*/  MUFU.EX2 R30, R30 ;  /* 0x0000001e001e7308 */ /* 0x000fe20000000800 */
[----:B--2---:R-:W-:Y:S01]  /*5160*/  FFMA R138, R131, R123, R26 ;  /* 0x0000007b838a7223 */ /* 0x004fe2000000001a */
[----:B------:R-:W-:Y:S01]  /*5170*/  FFMA R47, R47, UR8, -R136 ;  /* 0x000000082f2f7c23 */ /* 0x000fe20008000888 */
[----:B------:R-:W-:Y:S01]  /*5180*/  MOV R133, R124 ;  /* 0x0000007c00857202 */ /* 0x000fe20000000f00 */
[----:B------:R-:W-:Y:S02]  /*5190*/  IMAD.MOV.U32 R124, RZ, RZ, R22 ;  /* 0x000000ffff7c7224 */ /* 0x000fe400078e0016 */
[--C-:B------:R-:W-:Y:S01]  /*51a0*/  FFMA R50, R50, UR8, -R136.reuse ;  /* 0x0000000832327c23 */ /* 0x100fe20008000888 */
[----:B------:R-:W-:Y:S02]  /*51b0*/  IMAD.MOV.U32 R125, RZ, RZ, RZ ;  /* 0x000000ffff7d7224 */ /* 0x000fe400078e00ff */
[--C-:B------:R-:W-:Y:S01]  /*51c0*/  FFMA R51, R51, UR8, -R136.reuse ;  /* 0x0000000833337c23 */ /* 0x100fe20008000888 */
[----:B------:R-:W2:Y:S01]  /*51d0*/  MUFU.EX2 R31, R31 ;  /* 0x0000001f001f7308 */ /* 0x000ea20000000800 */
[--C-:B------:R-:W-:Y:S01]  /*51e0*/  FFMA R54, R54, UR8, -R136.reuse ;  /* 0x0000000836367c23 */ /* 0x100fe20008000888 */
[----:B------:R-:W-:Y:S01]  /*51f0*/  FFMA R55, R55, UR8, -R136 ;  /* 0x0000000837377c23 */ /* 0x000fe20008000888 */
[----:B------:R-:W-:Y:S01]  /*5200*/  MOV R128, R124 ;  /* 0x0000007c00807202 */ /* 0x000fe20000000f00 */
[----:B------:R-:W-:-:S02]  /*5210*/  IMAD.MOV.U32 R124, RZ, RZ, R120 ;  /* 0x000000ffff7c7224 */ /* 0x000fc400078e0078 */
[--C-:B------:R-:W-:Y:S01]  /*5220*/  FFMA R58, R58, UR8, -R136.reuse ;  /* 0x000000083a3a7c23 */ /* 0x100fe20008000888 */
[----:B------:R-:W-:Y:S02]  /*5230*/  IMAD.MOV.U32 R125, RZ, RZ, RZ ;  /* 0x000000ffff7d7224 */ /* 0x000fe400078e00ff */
[--C-:B------:R-:W-:Y:S01]  /*5240*/  FFMA R59, R59, UR8, -R136.reuse ;  /* 0x000000083b3b7c23 */ /* 0x100fe20008000888 */
[----:B------:R-:W4:Y:S01]  /*5250*/  MUFU.EX2 R34, R34 ;  /* 0x0000002200227308 */ /* 0x000f220000000800 */
[--C-:B------:R-:W-:Y:S01]  /*5260*/  FFMA R62, R62, UR8, -R136.reuse ;  /* 0x000000083e3e7c23 */ /* 0x100fe20008000888 */
[----:B------:R-:W-:Y:S01]  /*5270*/  FFMA R63, R63, UR8, -R136 ;  /* 0x000000083f3f7c23 */ /* 0x000fe20008000888 */
[----:B------:R-:W-:Y:S01]  /*5280*/  MOV R132, R124 ;  /* 0x0000007c00847202 */ /* 0x000fe20000000f00 */
[----:B------:R-:W-:Y:S02]  /*5290*/  IMAD.MOV.U32 R124, RZ, RZ, R122 ;  /* 0x000000ffff7c7224 */ /* 0x000fe400078e007a */
[----:B------:R-:W-:Y:S01]  /*52a0*/  FFMA R66, R66, UR8, -R136 ;  /* 0x0000000842427c23 */ /* 0x000fe20008000888 */
[----:B------:R-:W-:-:S02]  /*52b0*/  IMAD.MOV.U32 R125, RZ, RZ, RZ ;  /* 0x000000ffff7d7224 */ /* 0x000fc400078e00ff */
[--C-:B------:R-:W-:Y:S01]  /*52c0*/  FFMA R67, R67, UR8, -R136.reuse ;  /* 0x0000000843437c23 */ /* 0x100fe20008000888 */
[----:B------:R-:W5:Y:S01]  /*52d0*/  MUFU.EX2 R35, R35 ;  /* 0x0000002300237308 */ /* 0x000f620000000800 */
[----:B--2---:R-:W-:Y:S01]  /*52e0*/  F2FP.BF16.F32.PACK_AB R127, R31, R30 ;  /* 0x0000001e1f7f723e */ /* 0x004fe200000010ff */
[----:B------:R-:W-:Y:S01]  /*52f0*/  FFMA R70, R70, UR8, -R136 ;  /* 0x0000000846467c23 */ /* 0x000fe20008000888 */
[----:B------:R-:W-:Y:S01]  /*5300*/  MOV R134, R124 ;  /* 0x0000007c00867202 */ /* 0x000fe20000000f00 */
[----:B------:R-:W-:Y:S01]  /*5310*/  FFMA R124, R129, R121, R24 ;  /* 0x00000079817c7223 */ /* 0x000fe20000000018 */
[----:B------:R-:W-:Y:S02]  /*5320*/  @!P2 IMAD.MOV.U32 R125, RZ, RZ, 0x1 ;  /* 0x00000001ff7da424 */ /* 0x000fe400078e00ff */
[--C-:B------:R-:W-:Y:S01]  /*5330*/  FFMA R71, R71, UR8, -R136.reuse ;  /* 0x0000000847477c23 */ /* 0x100fe20008000888 */
[----:B------:R-:W-:Y:S01]  /*5340*/  FFMA R74, R74, UR8, -R136 ;  /* 0x000000084a4a7c23 */ /* 0x000fe20008000888 */
[C---:B------:R-:W-:Y:S01]  /*5350*/  FADD R121, R25.reuse, R124 ;  /* 0x0000007c19797221 */ /* 0x040fe20000000000 */
[----:B------:R-:W-:Y:S01]  /*5360*/  F2FP.BF16.F32.PACK_AB R124, R25, R24 ;  /* 0x00000018197c723e */ /* 0x000fe200000010ff */
[----:B------:R-:W2:Y:S01]  /*5370*/  MUFU.EX2 R38, R38 ;  /* 0x0000002600267308 */ /* 0x000ea20000000800 */
[----:B------:R1:W-:Y:S01]  /*5380*/  @!P2 SYNCS.ARRIVE.TRANS64.ART0 RZ, [UR13+0x28], R125 ;  /* 0x0000287dffffa9a7 */ /* 0x0003e2000850000d */
[----:B---3--:R-:W-:Y:S01]  /*5390*/  FADD R126, R28, R121 ;  /* 0x000000791c7e7221 */ /* 0x008fe20000000000 */
[----:B------:R-:W-:Y:S01]  /*53a0*/  FADD R121, R27, R138 ;  /* 0x0000008a1b797221 */ /* 0x000fe20000000000 */
[--C-:B------:R-:W-:Y:S01]  /*53b0*/  FFMA R75, R75, UR8, -R136.reuse ;  /* 0x000000084b4b7c23 */ /* 0x100fe20008000888 */
[----:B------:R-:W-:Y:S01]  /*53c0*/  FFMA R78, R78, UR8, -R136 ;  /* 0x000000084e4e7c23 */ /* 0x000fe20008000888 */
[C---:B------:R-:W-:Y:S01]  /*53d0*/  FADD R25, R29.reuse, R126 ;  /* 0x0000007e1d197221 */ /* 0x040fe20000000000 */
[----:B------:R-:W-:Y:S01]  /*53e0*/  F2FP.BF16.F32.PACK_AB R126, R29, R28 ;  /* 0x0000001c1d7e723e */ /* 0x000fe200000010ff */
[----:B------:R-:W-:Y:S01]  /*53f0*/  FADD R28, R30, R121 ;  /* 0x000000791e1c7221 */ /* 0x000fe20000000000 */
[----:B------:R-:W3:Y:S01]  /*5400*/  MUFU.EX2 R39, R39 ;  /* 0x0000002700277308 */ /* 0x000ee20000000800 */
[----:B------:R-:W-:Y:S01]  /*5410*/  FADD R24, R32, R25 ;  /* 0x0000001920187221 */ /* 0x000fe20000000000 */
[----:B-1----:R-:W-:Y:S01]  /*5420*/  F2FP.BF16.F32.PACK_AB R125, R27, R26 ;  /* 0x0000001a1b7d723e */ /* 0x002fe200000010ff */
[----:B------:R-:W-:Y:S01]  /*5430*/  FADD R27, R31, R28 ;  /* 0x0000001c1f1b7221 */ /* 0x000fe20000000000 */
[----:B------:R-:W-:Y:S01]  /*5440*/  F2FP.BF16.F32.PACK_AB R28, R41, R40 ;  /* 0x00000028291c723e */ /* 0x000fe200000010ff */
[----:B------:R-:W-:Y:S01]  /*5450*/  FADD R25, R33, R24 ;  /* 0x0000001821197221 */ /* 0x000fe20000000000 */
[----:B------:R-:W-:Y:S01]  /*5460*/  FFMA R79, R79, UR8, -R136 ;  /* 0x000000084f4f7c23 */ /* 0x000fe20008000888 */
[----:B----4-:R-:W-:Y:S01]  /*5470*/  FADD R26, R34, R27 ;  /* 0x0000001b221a7221 */ /* 0x010fe20000000000 */
[----:B------:R-:W1:Y:S01]  /*5480*/  MUFU.EX2 R42, R42 ;  /* 0x0000002a002a7308 */ /* 0x000e620000000800 */
[----:B------:R-:W-:Y:S01]  /*5490*/  FADD R24, R36, R25 ;  /* 0x0000001924187221 */ /* 0x000fe20000000000 */
[----:B------:R4:W-:Y:S01]  /*54a0*/  STSM.16.M88.4 [R137], R124 ;  /* 0x0000007c89007844 */ /* 0x0009e20000000200 */
[----:B-----5:R-:W-:Y:S01]  /*54b0*/  FADD R27, R35, R26 ;  /* 0x0000001a231b7221 */ /* 0x020fe20000000000 */
[----:B------:R-:W-:Y:S01]  /*54c0*/  FFMA R82, R82, UR8, -R136 ;  /* 0x0000000852527c23 */ /* 0x000fe20008000888 */
[----:B------:R-:W-:Y:S01]  /*54d0*/  FADD R25, R37, R24 ;  /* 0x0000001825197221 */ /* 0x000fe20000000000 */
[--C-:B------:R-:W-:Y:S01]  /*54e0*/  FFMA R83, R83, UR8, -R136.reuse ;  /* 0x0000000853537c23 */ /* 0x100fe20008000888 */
[----:B--2---:R-:W-:Y:S01]  /*54f0*/  FADD R26, R38, R27 ;  /* 0x0000001b261a7221 */ /* 0x004fe20000000000 */
[----:B------:R-:W2:Y:S01]  /*5500*/  MUFU.EX2 R43, R43 ;  /* 0x0000002b002b7308 */ /* 0x000ea20000000800 */
[----:B------:R-:W-:Y:S01]  /*5510*/  FADD R24, R40, R25 ;  /* 0x0000001928187221 */ /* 0x000fe20000000000 */
[----:B------:R-:W-:Y:S01]  /*5520*/  FFMA R87, R87, UR8, -R136 ;  /* 0x0000000857577c23 */ /* 0x000fe20008000888 */
[----:B---3--:R-:W-:Y:S01]  /*5530*/  FADD R27, R39, R26 ;  /* 0x0000001a271b7221 */ /* 0x008fe20000000000 */
[----:B------:R-:W-:Y:S01]  /*5540*/  FFMA R86, R86, UR8, -R136 ;  /* 0x0000000856567c23 */ /* 0x000fe20008000888 */
[----:B------:R-:W-:Y:S01]  /*5550*/  FADD R25, R41, R24 ;  /* 0x0000001829197221 */ /* 0x000fe20000000000 */
[-C--:B------:R-:W-:Y:S01]  /*5560*/  FMUL R117, R117, R129.reuse ;  /* 0x0000008175757220 */ /* 0x080fe20000400000 */
[-C--:B------:R-:W-:Y:S01]  /*5570*/  FMUL R116, R116, R129.reuse ;  /* 0x0000008174747220 */ /* 0x080fe20000400000 */
[----:B------:R-:W3:Y:S01]  /*5580*/  MUFU.EX2 R46, R46 ;  /* 0x0000002e002e7308 */ /* 0x000ee20000000800 */
[----:B-1----:R-:W-:Y:S01]  /*5590*/  FADD R26, R42, R27 ;  /* 0x0000001b2a1a7221 */ /* 0x002fe20000000000 */
[----:B------:R-:W-:Y:S01]  /*55a0*/  FADD R24, R44, R25 ;  /* 0x000000192c187221 */ /* 0x000fe20000000000 */
[-C--:B------:R-:W-:Y:S01]  /*55b0*/  FMUL R113, R113, R129.reuse ;  /* 0x0000008171717220 */ /* 0x080fe20000400000 */
[-C--:B------:R-:W-:Y:S01]  /*55c0*/  FMUL R112, R112, R129.reuse ;  /* 0x0000008170707220 */ /* 0x080fe20000400000 */
[-C--:B------:R-:W-:Y:S01]  /*55d0*/  FMUL R109, R109, R129.reuse ;  /* 0x000000816d6d7220 */ /* 0x080fe20000400000 */
[----:B------:R-:W-:Y:S01]  /*55e0*/  FADD R25, R45, R24 ;  /* 0x000000182d197221 */ /* 0x000fe20000000000 */
[-C--:B------:R-:W-:Y:S01]  /*55f0*/  FMUL R108, R108, R129.reuse ;  /* 0x000000816c6c7220 */ /* 0x080fe20000400000 */
[----:B------:R-:W1:Y:S01]  /*5600*/  MUFU.EX2 R47, R47 ;  /* 0x0000002f002f7308 */ /* 0x000e620000000800 */
[C---:B--2---:R-:W-:Y:S01]  /*5610*/  FADD R27, R43.reuse, R26 ;  /* 0x0000001a2b1b7221 */ /* 0x044fe20000000000 */
[----:B------:R-:W-:Y:S01]  /*5620*/  FADD R24, R48, R25 ;  /* 0x0000001930187221 */ /* 0x000fe20000000000 */
[----:B------:R-:W-:Y:S01]  /*5630*/  F2FP.BF16.F32.PACK_AB R29, R43, R42 ;  /* 0x0000002a2b1d723e */ /* 0x000fe200000010ff */
[-C--:B------:R-:W-:Y:S01]  /*5640*/  FMUL R105, R105, R129.reuse ;  /* 0x0000008169697220 */ /* 0x080fe20000400000 */
[-C--:B------:R-:W-:Y:S01]  /*5650*/  FMUL R104, R104, R129.reuse ;  /* 0x0000008168687220 */ /* 0x080fe20000400000 */
[----:B------:R-:W-:Y:S01]  /*5660*/  FADD R25, R49, R24 ;  /* 0x0000001831197221 */ /* 0x000fe20000000000 */
[----:B------:R-:W-:Y:S01]  /*5670*/  F2FP.BF16.F32.PACK_AB R24, R33, R32 ;  /* 0x000000202118723e */ /* 0x000fe200000010ff */
[----:B------:R-:W2:Y:S01]  /*5680*/  MUFU.EX2 R50, R50 ;  /* 0x0000003200327308 */ /* 0x000ea20000000800 */
[----:B---3--:R-:W-:Y:S01]  /*5690*/  FADD R26, R46, R27 ;  /* 0x0000001b2e1a7221 */ /* 0x008fe20000000000 */
[----:B------:R-:W-:Y:S01]  /*56a0*/  FADD R30, R52, R25 ;  /* 0x00000019341e7221 */ /* 0x000fe20000000000 */
[-C--:B------:R-:W-:Y:S01]  /*56b0*/  FMUL R101, R101, R129.reuse ;  /* 0x0000008165657220 */ /* 0x080fe20000400000 */
[-C--:B------:R-:W-:Y:S01]  /*56c0*/  FMUL R100, R100, R129.reuse ;  /* 0x0000008164647220 */ /* 0x080fe20000400000 */
[-C--:B------:R-:W-:Y:S01]  /*56d0*/  FMUL R97, R97, R129.reuse ;  /* 0x0000008161617220 */ /* 0x080fe20000400000 */
[----:B------:R-:W-:Y:S01]  /*56e0*/  FADD R25, R53, R30 ;  /* 0x0000001e35197221 */ /* 0x000fe20000000000 */
[----:B------:R-:W-:Y:S01]  /*56f0*/  F2FP.BF16.F32.PACK_AB R30, R45, R44 ;  /* 0x0000002c2d1e723e */ /* 0x000fe200000010ff */
[----:B------:R-:W3:Y:S01]  /*5700*/  MUFU.EX2 R51, R51 ;  /* 0x0000003300337308 */ /* 0x000ee20000000800 */
[----:B-1----:R-:W-:Y:S01]  /*5710*/  FADD R27, R47, R26 ;  /* 0x0000001a2f1b7221 */ /* 0x002fe20000000000 */
[----:B------:R-:W-:Y:S01]  /*5720*/  F2FP.BF16.F32.PACK_AB R26, R37, R36 ;  /* 0x00000024251a723e */ /* 0x000fe200000010ff */
[-C--:B------:R-:W-:Y:S01]  /*5730*/  FMUL R96, R96, R129.reuse ;  /* 0x0000008160607220 */ /* 0x080fe20000400000 */
[-C--:B------:R-:W-:Y:S01]  /*5740*/  FMUL R93, R93, R129.reuse ;  /* 0x000000815d5d7220 */ /* 0x080fe20000400000 */
[-C--:B------:R-:W-:Y:S01]  /*5750*/  FMUL R92, R92, R129.reuse ;  /* 0x000000815c5c7220 */ /* 0x080fe20000400000 */
[-C--:B------:R-:W-:Y:S01]  /*5760*/  FMUL R89, R89, R129.reuse ;  /* 0x0000008159597220 */ /* 0x080fe20000400000 */
[----:B------:R-:W-:Y:S01]  /*5770*/  FMUL R88, R88, R129 ;  /* 0x0000008158587220 */ /* 0x000fe20000400000 */
[----:B------:R-:W1:Y:S01]  /*5780*/  MUFU.EX2 R54, R54 ;  /* 0x0000003600367308 */ /* 0x000e620000000800 */
[----:B--2---:R-:W-:Y:S01]  /*5790*/  FADD R32, R50, R27 ;  /* 0x0000001b32207221 */ /* 0x004fe20000000000 */
[-C--:B------:R-:W-:Y:S01]  /*57a0*/  FMUL R119, R119, R131.reuse ;  /* 0x0000008377777220 */ /* 0x080fe20000400000 */
[-C--:B------:R-:W-:Y:S01]  /*57b0*/  FMUL R118, R118, R131.reuse ;  /* 0x0000008376767220 */ /* 0x080fe20000400000 */
[-C--:B------:R-:W-:Y:S01]  /*57c0*/  FMUL R115, R115, R131.reuse ;  /* 0x0000008373737220 */ /* 0x080fe20000400000 */
[-C--:B------:R-:W-:Y:S01]  /*57d0*/  FMUL R114, R114, R131.reuse ;  /* 0x0000008372727220 */ /* 0x080fe20000400000 */
[-C--:B------:R-:W-:Y:S01]  /*57e0*/  FMUL R111, R111, R131.reuse ;  /* 0x000000836f6f7220 */ /* 0x080fe20000400000 */
[-C--:B------:R-:W-:Y:S01]  /*57f0*/  FMUL R110, R110, R131.reuse ;  /* 0x000000836e6e7220 */ /* 0x080fe20000400000 */
[----:B------:R-:W2:Y:S01]  /*5800*/  MUFU.EX2 R55, R55 ;  /* 0x0000003700377308 */ /* 0x000ea20000000800 */
[----:B---3--:R-:W-:Y:S01]  /*5810*/  FADD R27, R51, R32 ;  /* 0x00000020331b7221 */ /* 0x008fe20000000000 */
[----:B------:R-:W-:Y:S01]  /*5820*/  FADD R32, R56, R25 ;  /* 0x0000001938207221 */ /* 0x000fe20000000000 */
[----:B------:R-:W-:Y:S01]  /*5830*/  F2FP.BF16.F32.PACK_AB R25, R35, R34 ;  /* 0x000000222319723e */ /* 0x000fe200000010ff */
[-C--:B------:R-:W-:Y:S01]  /*5840*/  FMUL R107, R107, R131.reuse ;  /* 0x000000836b6b7220 */ /* 0x080fe20000400000 */
[-C--:B------:R-:W-:Y:S01]  /*5850*/  FMUL R106, R106, R131.reuse ;  /* 0x000000836a6a7220 */ /* 0x080fe20000400000 */
[----:B------:R-:W-:Y:S01]  /*5860*/  FADD R31, R57, R32 ;  /* 0x00000020391f7221 */ /* 0x000fe20000000000 */
[-C--:B------:R-:W-:Y:S01]  /*5870*/  FMUL R103, R103, R131.reuse ;  /* 0x0000008367677220 */ /* 0x080fe20000400000 */
[----:B------:R-:W3:Y:S01]  /*5880*/  MUFU.EX2 R58, R58 ;  /* 0x0000003a003a7308 */ /* 0x000ee20000000800 */
[----:B-1----:R-:W-:Y:S01]  /*5890*/  FADD R36, R54, R27 ;  /* 0x0000001b36247221 */ /* 0x002fe20000000000 */
[----:B------:R-:W-:Y:S01]  /*58a0*/  FADD R32, R60, R31 ;  /* 0x0000001f3c207221 */ /* 0x000fe20000000000 */
[----:B------:R-:W-:Y:S01]  /*58b0*/  F2FP.BF16.F32.PACK_AB R27, R39, R38 ;  /* 0x00000026271b723e */ /* 0x000fe200000010ff */
[-C--:B------:R-:W-:Y:S01]  /*58c0*/  FMUL R102, R102, R131.reuse ;  /* 0x0000008366667220 */ /* 0x080fe20000400000 */
[----:B------:R-:W-:Y:S01]  /*58d0*/  F2FP.BF16.F32.PACK_AB R31, R47, R46 ;  /* 0x0000002e2f1f723e */ /* 0x000fe200000010ff */
[-C--:B------:R-:W-:Y:S01]  /*58e0*/  FMUL R99, R99, R131.reuse ;  /* 0x0000008363637220 */ /* 0x080fe20000400000 */
[-C--:B------:R-:W-:Y:S01]  /*58f0*/  FMUL R98, R98, R131.reuse ;  /* 0x0000008362627220 */ /* 0x080fe20000400000 */
[----:B------:R-:W1:Y:S01]  /*5900*/  MUFU.EX2 R59, R59 ;  /* 0x0000003b003b7308 */ /* 0x000e620000000800 */
[----:B--2---:R-:W-:Y:S01]  /*5910*/  FADD R33, R55, R36 ;  /* 0x0000002437217221 */ /* 0x004fe20000000000 */
[----:B------:R2:W-:Y:S01]  /*5920*/  STSM.16.M88.4 [R139], R24 ;  /* 0x000000188b007844 */ /* 0x0005e20000000200 */
[-C--:B------:R-:W-:Y:S01]  /*5930*/  FMUL R95, R95, R131.reuse ;  /* 0x000000835f5f7220 */ /* 0x080fe20000400000 */
[-C--:B------:R-:W-:Y:S01]  /*5940*/  FMUL R94, R94, R131.reuse ;  /* 0x000000835e5e7220 */ /* 0x080fe20000400000 */
[-C--:B------:R-:W-:Y:S01]  /*5950*/  FMUL R91, R91, R131.reuse ;  /* 0x000000835b5b7220 */ /* 0x080fe20000400000 */
[----:B------:R5:W-:Y:S01]  /*5960*/  STSM.16.M88.4 [R140], R28 ;  /* 0x0000001c8c007844 */ /* 0x000be20000000200 */
[----:B------:R-:W-:Y:S01]  /*5970*/  FMUL R90, R90, R131 ;  /* 0x000000835a5a7220 */ /* 0x000fe20000400000 */
[----:B------:R-:W5:Y:S01]  /*5980*/  MUFU.EX2 R62, R62 ;  /* 0x0000003e003e7308 */ /* 0x000f620000000800 */
[----:B---3--:R-:W-:Y:S01]  /*5990*/  FADD R34, R58, R33 ;  /* 0x000000213a227221 */ /* 0x008fe20000000000 */
[----:B------:R-:W-:Y:S01]  /*59a0*/  FADD R33, R61, R32 ;  /* 0x000000203d217221 */ /* 0x000fe20000000000 */
[----:B------:R-:W-:Y:S01]  /*59b0*/  F2FP.BF16.F32.PACK_AB R32, R49, R48 ;  /* 0x000000303120723e */ /* 0x000fe200000010ff */
[----:B----4-:R-:W-:-:S02]  /*59c0*/  IMAD.MOV.U32 R125, RZ, RZ, R21 ;  /* 0x000000ffff7d7224 */ /* 0x010fc400078e0015 */
[----:B------:R-:W-:Y:S01]  /*59d0*/  FADD R36, R64, R33 ;  /* 0x0000002140247221 */ /* 0x000fe20000000000 */
[----:B------:R-:W-:Y:S01]  /*59e0*/  IMAD.MOV.U32 R126, RZ, RZ, R18 ;  /* 0x000000ffff7e7224 */ /* 0x000fe200078e0012 */
[----:B------:R-:W3:Y:S01]  /*59f0*/  MUFU.EX2 R63, R63 ;  /* 0x0000003f003f7308 */ /* 0x000ee20000000800 */
[----:B-1----:R-:W-:Y:S01]  /*5a00*/  FADD R35, R59, R34 ;  /* 0x000000223b237221 */ /* 0x002fe20000000000 */
[----:B------:R-:W-:Y:S01]  /*5a10*/  FADD R33, R65, R36 ;  /* 0x0000002441217221 */ /* 0x000fe20000000000 */
[----:B------:R-:W-:Y:S01]  /*5a20*/  F2FP.BF16.F32.PACK_AB R34, R53, R52 ;  /* 0x000000343522723e */ /* 0x000fe200000010ff */
[----:B------:R-:W-:Y:S01]  /*5a30*/  IMAD.MOV.U32 R124, RZ, RZ, R19 ;  /* 0x000000ffff7c7224 */ /* 0x000fe200078e0013 */
[----:B--2---:R-:W-:Y:S01]  /*5a40*/  F2FP.BF16.F32.PACK_AB R24, R57, R56 ;  /* 0x000000383918723e */ /* 0x004fe200000010ff */
[----:B------:R-:W-:Y:S01]  /*5a50*/  FADD R36, R68, R33 ;  /* 0x0000002144247221 */ /* 0x000fe20000000000 */
[----:B------:R-:W-:Y:S01]  /*5a60*/  F2FP.BF16.F32.PACK_AB R33, R51, R50 ;  /* 0x000000323321723e */ /* 0x000fe200000010ff */
[----:B------:R-:W1:Y:S01]  /*5a70*/  MUFU.EX2 R66, R66 ;  /* 0x0000004200427308 */ /* 0x000e620000000800 */
[----:B-----5:R-:W-:Y:S01]  /*5a80*/  FADD R38, R62, R35 ;  /* 0x000000233e267221 */ /* 0x020fe20000000000 */
[----:B------:R-:W-:-:S06]  /*5a90*/  F2FP.BF16.F32.PACK_AB R26, R61, R60 ;  /* 0x0000003c3d1a723e */ /* 0x000fcc00000010ff */
[----:B------:R-:W2:Y:S01]  /*5aa0*/  MUFU.EX2 R67, R67 ;  /* 0x0000004300437308 */ /* 0x000ea20000000800 */
[----:B---3--:R-:W-:-:S07]  /*5ab0*/  FADD R35, R63, R38 ;  /* 0x000000263f237221 */ /* 0x008fce0000000000 */
[----:B------:R-:W3:Y:S01]  /*5ac0*/  MUFU.EX2 R69, R69 ;  /* 0x0000004500457308 */ /* 0x000ee20000000800 */
[----:B-1----:R-:W-:Y:S01]  /*5ad0*/  FADD R38, R66, R35 ;  /* 0x0000002342267221 */ /* 0x002fe20000000000 */
[----:B------:R-:W-:-:S05]  /*5ae0*/  F2FP.BF16.F32.PACK_AB R35, R55, R54 ;  /* 0x000000363723723e */ /* 0x000fca00000010ff */
[----:B------:R1:W-:Y:S01]  /*5af0*/  STSM.16.M88.4 [R130], R32 ;  /* 0x0000002082007844 */ /* 0x0003e20000000200 */
[----:B------:R-:W4:Y:S01]  /*5b00*/  MUFU.EX2 R70, R70 ;  /* 0x0000004600467308 */ /* 0x000f220000000800 */
[C---:B--2---:R-:W-:Y:S01]  /*5b10*/  FADD R27, R67.reuse, R38 ;  /* 0x00000026431b7221 */ /* 0x044fe20000000000 */
[----:B------:R-:W-:-:S06]  /*5b20*/  F2FP.BF16.F32.PACK_AB R37, R67, R66 ;  /* 0x000000424325723e */ /* 0x000fcc00000010ff */
[----:B------:R-:W2:Y:S01]  /*5b30*/  MUFU.EX2 R72, R72 ;  /* 0x0000004800487308 */ /* 0x000ea20000000800 */
[----:B---3--:R-:W-:Y:S01]  /*5b40*/  FADD R25, R69, R36 ;  /* 0x0000002445197221 */ /* 0x008fe20000000000 */
[----:B------:R-:W-:Y:S02]  /*5b50*/  F2FP.BF16.F32.PACK_AB R36, R65, R64 ;  /* 0x000000404124723e */ /* 0x000fe400000010ff */
[----:B------:R-:W-:-:S04]  /*5b60*/  F2FP.BF16.F32.PACK_AB R38, R69, R68 ;  /* 0x000000444526723e */ /* 0x000fc800000010ff */
[----:B------:R-:W3:Y:S01]  /*5b70*/  MUFU.EX2 R71, R71 ;  /* 0x0000004700477308 */ /* 0x000ee20000000800 */
[----:B----4-:R-:W-:Y:S01]  /*5b80*/  FADD R30, R70, R27 ;  /* 0x0000001b461e7221 */ /* 0x010fe20000000000 */
[----:B------:R-:W-:-:S06]  /*5b90*/  F2FP.BF16.F32.PACK_AB R27, R63, R62 ;  /* 0x0000003e3f1b723e */ /* 0x000fcc00000010ff */
[----:B------:R-:W4:Y:S01]  /*5ba0*/  MUFU.EX2 R73, R73 ;  /* 0x0000004900497308 */ /* 0x000f220000000800 */
[----:B--2---:R-:W-:Y:S01]  /*5bb0*/  FADD R28, R72, R25 ;  /* 0x00000019481c7221 */ /* 0x004fe20000000000 */
[----:B------:R-:W-:-:S05]  /*5bc0*/  F2FP.BF16.F32.PACK_AB R25, R59, R58 ;  /* 0x0000003a3b19723e */ /* 0x000fca00000010ff */
[----:B------:R2:W-:Y:S01]  /*5bd0*/  STSM.16.M88.4 [R133], R24 ;  /* 0x0000001885007844 */ /* 0x0005e20000000200 */
[----:B------:R-:W5:Y:S01]  /*5be0*/  MUFU.EX2 R74, R74 ;  /* 0x0000004a004a7308 */ /* 0x000f620000000800 */
[C---:B---3--:R-:W-:Y:S01]  /*5bf0*/  FADD R31, R71.reuse, R30 ;  /* 0x0000001e471f7221 */ /* 0x048fe20000000000 */
[----:B------:R-:W-:-:S05]  /*5c00*/  F2FP.BF16.F32.PACK_AB R39, R71, R70 ;  /* 0x000000464727723e */ /* 0x000fca00000010ff */
[----:B------:R3:W-:Y:S01]  /*5c10*/  STSM.16.M88.4 [R128], R36 ;  /* 0x0000002480007844 */ /* 0x0007e20000000200 */
[----:B------:R-:W2:Y:S01]  /*5c20*/  MUFU.EX2 R76, R76 ;  /* 0x0000004c004c7308 */ /* 0x000ea20000000800 */
[C---:B----4-:R-:W-:Y:S01]  /*5c30*/  FADD R29, R73.reuse, R28 ;  /* 0x0000001c491d7221 */ /* 0x050fe20000000000 */
[----:B-1----:R-:W-:-:S06]  /*5c40*/  F2FP.BF16.F32.PACK_AB R32, R73, R72 ;  /* 0x000000484920723e */ /* 0x002fcc00000010ff */
[----:B------:R-:W1:Y:S01]  /*5c50*/  MUFU.EX2 R75, R75 ;  /* 0x0000004b004b7308 */ /* 0x000e620000000800 */
[----:B-----5:R-:W-:-:S07]  /*5c60*/  FADD R30, R74, R31 ;  /* 0x0000001f4a1e7221 */ /* 0x020fce0000000000 */
[----:B------:R-:W4:Y:S01]  /*5c70*/  MUFU.EX2 R77, R77 ;  /* 0x0000004d004d7308 */ /* 0x000f220000000800 */
[----:B--2---:R-:W-:-:S07]  /*5c80*/  FADD R28, R76, R29 ;  /* 0x0000001d4c1c7221 */ /* 0x004fce0000000000 */
[----:B------:R-:W2:Y:S01]  /*5c90*/  MUFU.EX2 R78, R78 ;  /* 0x0000004e004e7308 */ /* 0x000ea20000000800 */
[C---:B-1----:R-:W-:Y:S01]  /*5ca0*/  FADD R31, R75.reuse, R30 ;  /* 0x0000001e4b1f7221 */ /* 0x042fe20000000000 */
[----:B------:R-:W-:-:S06]  /*5cb0*/  F2FP.BF16.F32.PACK_AB R33, R75, R74 ;  /* 0x0000004a4b21723e */ /* 0x000fcc00000010ff */
[----:B------:R-:W1:Y:S01]  /*5cc0*/  MUFU.EX2 R80, R80 ;  /* 0x0000005000507308 */ /* 0x000e620000000800 */
[C---:B----4-:R-:W-:Y:S01]  /*5cd0*/  FADD R29, R77.reuse, R28 ;  /* 0x0000001c4d1d7221 */ /* 0x050fe20000000000 */
[----:B------:R-:W-:-:S06]  /*5ce0*/  F2FP.BF16.F32.PACK_AB R34, R77, R76 ;  /* 0x0000004c4d22723e */ /* 0x000fcc00000010ff */
[----:B------:R-:W4:Y:S01]  /*5cf0*/  MUFU.EX2 R79, R79 ;  /* 0x0000004f004f7308 */ /* 0x000f220000000800 */
[----:B--2---:R-:W-:-:S07]  /*5d00*/  FADD R30, R78, R31 ;  /* 0x0000001f4e1e7221 */ /* 0x004fce0000000000 */
[----:B------:R-:W2:Y:S01]  /*5d10*/  MUFU.EX2 R82, R82 ;  /* 0x0000005200527308 */ /* 0x000ea20000000800 */
[----:B-1----:R-:W-:-:S07]  /*5d20*/  FADD R28, R80, R29 ;  /* 0x0000001d501c7221 */ /* 0x002fce0000000000 */
[----:B------:R-:W1:Y:S01]  /*5d30*/  MUFU.EX2 R81, R81 ;  /* 0x0000005100517308 */ /* 0x000e620000000800 */
[C---:B----4-:R-:W-:Y:S01]  /*5d40*/  FADD R29, R79.reuse, R30 ;  /* 0x0000001e4f1d7221 */ /* 0x050fe20000000000 */
[----:B------:R-:W-:-:S05]  /*5d50*/  F2FP.BF16.F32.PACK_AB R35, R79, R78 ;  /* 0x0000004e4f23723e */ /* 0x000fca00000010ff */
[----:B------:R3:W-:Y:S01]  /*5d60*/  STSM.16.M88.4 [R132], R32 ;  /* 0x0000002084007844 */ /* 0x0007e20000000200 */
[----:B------:R-:W4:Y:S01]  /*5d70*/  MUFU.EX2 R83, R83 ;  /* 0x0000005300537308 */ /* 0x000f220000000800 */
[----:B--2---:R-:W-:-:S07]  /*5d80*/  FADD R24, R82, R29 ;  /* 0x0000001d52187221 */ /* 0x004fce0000000000 */
[----:B------:R-:W-:Y:S01]  /*5d90*/  MUFU.EX2 R84, R84 ;  /* 0x0000005400547308 */ /* 0x000fe20000000800 */
[C---:B-1----:R-:W-:Y:S01]  /*5da0*/  FADD R25, R81.reuse, R28 ;  /* 0x0000001c51197221 */ /* 0x042fe20000000000 */
[----:B------:R-:W-:-:S06]  /*5db0*/  F2FP.BF16.F32.PACK_AB R80, R81, R80 ;  /* 0x000000505150723e */ /* 0x000fcc00000010ff */
[----:B------:R-:W1:Y:S01]  /*5dc0*/  MUFU.EX2 R85, R85 ;  /* 0x0000005500557308 */ /* 0x000e620000000800 */
[C---:B----4-:R-:W-:Y:S01]  /*5dd0*/  FADD R27, R83.reuse, R24 ;  /* 0x00000018531b7221 */ /* 0x050fe20000000000 */
[----:B------:R-:W-:-:S06]  /*5de0*/  F2FP.BF16.F32.PACK_AB R81, R83, R82 ;  /* 0x000000525351723e */ /* 0x000fcc00000010ff */
[----:B------:R-:W-:Y:S08]  /*5df0*/  MUFU.EX2 R86, R86 ;  /* 0x0000005600567308 */ /* 0x000ff00000000800 */
[----:B------:R-:W2:Y:S01]  /*5e00*/  MUFU.EX2 R87, R87 ;  /* 0x0000005700577308 */ /* 0x000ea20000000800 */
[----:B-1----:R-:W-:Y:S01]  /*5e10*/  F2FP.BF16.F32.PACK_AB R82, R85, R84 ;  /* 0x000000545552723e */ /* 0x002fe200000010ff */
[----:B------:R-:W-:-:S04]  /*5e20*/  FADD R84, R84, R25 ;  /* 0x0000001954547221 */ /* 0x000fc80000000000 */
[----:B------:R-:W-:Y:S01]  /*5e30*/  FADD R121, R85, R84 ;  /* 0x0000005455797221 */ /* 0x000fe20000000000 */
[----:B--2---:R-:W-:Y:S01]  /*5e40*/  F2FP.BF16.F32.PACK_AB R83, R87, R86 ;  /* 0x000000565753723e */ /* 0x004fe200000010ff */
[----:B------:R-:W-:-:S04]  /*5e50*/  FADD R86, R86, R27 ;  /* 0x0000001b56567221 */ /* 0x000fc80000000000 */
[----:B------:R3:W-:Y:S01]  /*5e60*/  STSM.16.M88.4 [R134], R80 ;  /* 0x0000005086007844 */ /* 0x0007e20000000200 */
[----:B------:R-:W-:Y:S01]  /*5e70*/  FADD R123, R87, R86 ;  /* 0x00000056577b7221 */ /* 0x000fe20000000000 */
[----:B------:R1:W-:Y:S06]  /*5e80*/  MEMBAR.ALL.CTA ;  /* 0x0000000000007992 */ /* 0x0003ec0000008000 */
[----:B-1----:R-:W1:Y:S02]  /*5e90*/  FENCE.VIEW.ASYNC.S ;  /* 0x00000000000073c6 */ /* 0x002e640000000000 */
[----:B-1----:R-:W-:Y:S01]  /*5ea0*/  NOP ;  /* 0x0000000000007918 */ /* 0x002fe20000000000 */
[----:B------:R-:W-:Y:S05]  /*5eb0*/  @P0 BRA `(.L_x_20) ;  /* 0xffffffdc00c00947 */ /* 0x000fea000383ffff */
.L_x_15:
[----:B------:R-:W-:-:S04]  /*5ec0*/  VIMNMX R23, R23, UR14, PT ;  /* 0x0000000e17177c48 */ /* 0x000fc8000bfe0100 */
[----:B------:R-:W-:-:S13]  /*5ed0*/  ISETP.GE.AND P0, PT, R23, 0x1, PT ;  /* 0x000000011700780c */ /* 0x000fda0003f06270 */
[----:B------:R-:W-:Y:S05]  /*5ee0*/  @!P0 BRA `(.L_x_21) ;  /* 0x00000020005c8947 */ /* 0x000fea0003800000 */
[----:B------:R-:W-:Y:S01]  /*5ef0*/  VIADD R23, R23, 0xffffffff ;  /* 0xffffffff17177836 */ /* 0x000fe20000000000 */
[----:B------:R-:W-:Y:S01]  /*5f00*/  ULDC UR9, c[0x0][0x480] ;  /* 0x0001200000097ab9 */ /* 0x000fe20000000800 */
[----:B------:R-:W-:Y:S02]  /*5f10*/  IMAD.MOV.U32 R124, RZ, RZ, R19 ;  /* 0x000000ffff7c7224 */ /* 0x000fe400078e0013 */
[----:B------:R-:W-:Y:S02]  /*5f20*/  IMAD.MOV.U32 R125, RZ, RZ, R18 ;  /* 0x000000ffff7d7224 */ /* 0x000fe400078e0012 */
[----:B------:R-:W-:-:S07]  /*5f30*/  IMAD.MOV.U32 R126, RZ, RZ, R21 ;  /* 0x000000ffff7e7224 */ /* 0x000fce00078e0015 */
.L_x_26:
[----:B------:R-:W-:-:S05]  /*5f40*/  LOP3.LUT R21, R126, 0x1, RZ, 0x3c, !PT ;  /* 0x000000017e157812 */ /* 0x000fca00078e3cff */
[----:B------:R-:W-:-:S04]  /*5f50*/  IMAD.U32 R18, R21, -0x80000000, RZ ;  /* 0x8000000015127824 */ /* 0x000fc800078e00ff */
[----:B------:R-:W1:Y:S02]  /*5f60*/  SYNCS.PHASECHK.TRANS64.TRYWAIT P0, [UR13+0x10], R18 ;  /* 0x00001012ff0075a7 */ /* 0x000e64000800014d */
[----:B-1----:R-:W-:Y:S05]  /*5f70*/  @P0 BRA `(.L_x_22) ;  /* 0x0000000000180947 */ /* 0x002fea0003800000 */
[----:B------:R-:W1:Y:S01]  /*5f80*/  S2R R19, SR_CgaCtaId ;  /* 0x0000000000137919 */ /* 0x000e620000008800 */
[----:B------:R-:W-:Y:S01]  /*5f90*/  MOV R18, 0x400 ;  /* 0x0000040000127802 */ /* 0x000fe20000000f00 */
[----:B------:R-:W-:-:S03]  /*5fa0*/  IMAD.U32 R24, R21, -0x80000000, RZ ;  /* 0x8000000015187824 */ /* 0x000fc600078e00ff */
[----:B-1----:R-:W-:-:S04]  /*5fb0*/  LEA R25, R19, R18, 0x18 ;  /* 0x0000001213197211 */ /* 0x002fc800078ec0ff */
[----:B------:R-:W1:Y:S02]  /*5fc0*/  SYNCS.PHASECHK.TRANS64.TRYWAIT P0, [R25+URZ+0x10], R24 ;  /* 0x00001018190075a7 */ /* 0x000e64000800017f */
[----:B-1----:R-:W-:Y:S05]  /*5fd0*/  @!P0 BRA `(.L_x_23) ;  /* 0x0000002c00cc8947 */ /* 0x002fea0003800000 */
.L_x_22:
[----:B------:R4:W-:Y:S01]  /*5fe0*/  BAR.SYNC.DEFER_BLOCKING R10, 0x100 ;  /* 0x0004000a0000751d */ /* 0x0009e20000010000 */
[----:B------:R-:W-:-:S07]  /*5ff0*/  IMAD.U32 R18, R126, -0x80000000, RZ ;  /* 0x800000007e127824 */ /* 0x000fce00078e00ff */
[----:B------:R-:W5:Y:S01]  /*6000*/  S2UR UR8, SR_CgaCtaId ;  /* 0x00000000000879c3 */ /* 0x000f620000008800 */
[----:B------:R-:W-:Y:S01]  /*6010*/  UMOV UR13, 0x400 ;  /* 0x00000400000d7882 */ /* 0x000fe20000000000 */
[----:B-123--:R-:W-:-:S06]  /*6020*/  WARPGROUP.ARRIVE ;  /* 0x00000000000079c5 */ /* 0x00efcc0000000000 */
[----:B------:R-:W-:Y:S01]  /*6030*/  HGMMA.64x128x16.F32.BF16 R24, gdesc[UR4], RZ, !UPT ;  /* 0x01e00000041879f0 */ /* 0x000fe2000c7018ff */
[----:B-----5:R-:W-:-:S11]  /*6040*/  ULEA UR13, UR8, UR13, 0x18 ;  /* 0x0000000d080d7291 */ /* 0x020fd6000f8ec03f */
[----:B------:R-:W-:-:S12]  /*6050*/  HGMMA.64x128x16.F32.BF16 R24, gdesc[UR20], R24 ;  /* 0x01e00000141879f0 */ /* 0x000fd80008701818 */
[----:B------:R-:W-:-:S12]  /*6060*/  HGMMA.64x128x16.F32.BF16 R24, gdesc[UR24], R24 ;  /* 0x01e00000181879f0 */ /* 0x000fd80008701818 */
[----:B------:R-:W-:Y:S01]  /*6070*/  HGMMA.64x128x16.F32.BF16 R24, gdesc[UR28], R24, gsb0 ;  /* 0x01e000001c1879f0 */ /* 0x000fe20008001818 */
[----:B------:R-:W1:Y:S02]  /*6080*/  SYNCS.PHASECHK.TRANS64.TRYWAIT P0, [UR13+0x20], R18 ;  /* 0x00002012ff0075a7 */ /* 0x000e64000800014d */
[----:B-1--4-:R-:W-:Y:S05]  /*6090*/  @P0 BRA `(.L_x_24) ;  /* 0x0000000000080947 */ /* 0x012fea0003800000 */
[----:B------:R-:W1:Y:S02]  /*60a0*/  SYNCS.PHASECHK.TRANS64.TRYWAIT P0, [UR13+0x20], R18 ;  /* 0x00002012ff0075a7 */ /* 0x000e64000800014d */
[----:B-1----:R-:W-:Y:S05]  /*60b0*/  @!P0 BRA `(.L_x_25) ;  /* 0x0000002c00b08947 */ /* 0x002fea0003800000 */
.L_x_24:
[----:B------:R-:W-:Y:S01]  /*60c0*/  WARPGROUP.ARRIVE ;  /* 0x00000000000079c5 */ /* 0x000fe20000000000 */
[----:B------:R-:W-:Y:S01]  /*60d0*/  VIMNMX R18, RZ, R23, !PT ;  /* 0x00000017ff127248 */ /* 0x000fe20007fe0100 */
        /* <DEDUP_REMOVED lines=15> */
[----:B------:R-:W-:Y:S01]  /*61d0*/  R2P PR, R19, 0x7e ;  /* 0x0000007e13007804 */ /* 0x000fe20000000000 */
        /* <DEDUP_REMOVED lines=15> */
[C---:B------:R-:W-:Y:S02]  /*62d0*/  R2P PR, R19.reuse.B1, 0x7f ;  /* 0x0000007f13007804 */ /* 0x040fe40000001000 */
[----:B------:R-:W-:Y:S02]  /*62e0*/  LOP3.LUT R25, R19, 0x1, RZ, 0xc0, !PT ;  /* 0x0000000113197812 */ /* 0x000fe400078ec0ff */
        /* <DEDUP_REMOVED lines=9> */
[----:B------:R-:W-:-:S03]  /*6380*/  FMNMX R134, R41, R134, !PT ;  /* 0x0000008629867209 */ /* 0x000fc60007800000 */
[----:B------:R-:W-:Y:S02]  /*6390*/  FSEL R56, R56, -INF , P0 ;  /* 0xff80000038387808 */ /* 0x000fe40000000000 */
[----:B------:R-:W-:Y:S02]  /*63a0*/  FSEL R57, R57, -INF , P1 ;  /* 0xff80000039397808 */ /* 0x000fe40000800000 */
[----:B------:R-:W-:Y:S02]  /*63b0*/  FSEL R60, R60, -INF , P2 ;  /* 0xff8000003c3c7808 */ /* 0x000fe40001000000 */
[----:B------:R-:W-:Y:S02]  /*63c0*/  FSEL R61, R61, -INF , P3 ;  /* 0xff8000003d3d7808 */ /* 0x000fe40001800000 */
[----:B------:R-:W-:Y:S02]  /*63d0*/  FSEL R64, R64, -INF , P4 ;  /* 0xff80000040407808 */ /* 0x000fe40002000000 */
[----:B------:R-:W-:-:S02]  /*63e0*/  FSEL R65, R65, -INF , P5 ;  /* 0xff80000041417808 */ /* 0x000fc40002800000 */
[----:B------:R-:W-:Y:S02]  /*63f0*/  FSEL R68, R68, -INF , P6 ;  /* 0xff80000044447808 */ /* 0x000fe40003000000 */
[----:B------:R-:W-:Y:S02]  /*6400*/  R2P PR, R19.B3, 0x7f ;  /* 0x0000007f13007804 */ /* 0x000fe40000003000 */
[----:B------:R-:W-:-:S03]  /*6410*/  FMNMX R134, R49, R134, !PT ;  /* 0x0000008631867209 */ /* 0x000fc60007800000 */
[----:B------:R-:W-:Y:S02]  /*6420*/  FSEL R72, R72, -INF , P0 ;  /* 0xff80000048487808 */ /* 0x000fe40000000000 */
[----:B------:R-:W-:Y:S02]  /*6430*/  ISETP.NE.U32.AND P0, PT, R25, 0x1, PT ;  /* 0x000000011900780c */ /* 0x000fe40003f05070 */
[----:B------:R-:W-:Y:S02]  /*6440*/  FMNMX R25, R28, R36, !PT ;  /* 0x000000241c197209 */ /* 0x000fe40007800000 */
[----:B------:R-:W-:Y:S02]  /*6450*/  FSEL R24, R24, -INF , !P0 ;  /* 0xff80000018187808 */ /* 0x000fe40004000000 */
[----:B------:R-:W-:Y:S02]  /*6460*/  LOP3.LUT P0, RZ, R19, 0x80, RZ, 0xc0, !PT ;  /* 0x0000008013ff7812 */ /* 0x000fe4000780c0ff */
[----:B------:R-:W-:-:S02]  /*6470*/  FMNMX R25, R44, R25, !PT ;  /* 0x000000192c197209 */ /* 0x000fc40007800000 */
[----:B------:R-:W-:Y:S02]  /*6480*/  FSEL R132, R37, -INF , P0 ;  /* 0xff80000025847808 */ /* 0x000fe40000000000 */
[----:B------:R-:W-:Y:S02]  /*6490*/  LOP3.LUT P0, RZ, R19, 0x8000, RZ, 0xc0, !PT ;  /* 0x0000800013ff7812 */ /* 0x000fe4000780c0ff */
[----:B------:R-:W-:Y:S02]  /*64a0*/  FMNMX R136, R128, R132, !PT ;  /* 0x0000008480887209 */ /* 0x000fe40007800000 */
[----:B------:R-:W-:Y:S02]  /*64b0*/  FSEL R53, R53, -INF , P0 ;  /* 0xff80000035357808 */ /* 0x000fe40000000000 */
[----:B------:R-:W-:Y:S02]  /*64c0*/  LOP3.LUT P0, RZ, R19, 0x800000, RZ, 0xc0, !PT ;  /* 0x0080000013ff7812 */ /* 0x000fe4000780c0ff */
[----:B------:R-:W-:-:S02]  /*64d0*/  FMNMX R136, R45, R136, !PT ;  /* 0x000000882d887209 */ /* 0x000fc40007800000 */
[----:B------:R-:W-:Y:S02]  /*64e0*/  FSEL R69, R69, -INF , P0 ;  /* 0xff80000045457808 */ /* 0x000fe40000000000 */
[----:B------:R-:W-:Y:S02]  /*64f0*/  ISETP.GT.AND P0, PT, R19, -0x1, PT ;  /* 0xffffffff1300780c */ /* 0x000fe40003f04270 */
        /* <DEDUP_REMOVED lines=9> */
[----:B------:R-:W-:-:S02]  /*6590*/  FSEL R73, R73, -INF , P1 ;  /* 0xff80000049497808 */ /* 0x000fc40000800000 */
[----:B------:R-:W-:Y:S02]  /*65a0*/  FSEL R76, R76, -INF , P2 ;  /* 0xff8000004c4c7808 */ /* 0x000fe40001000000 */
[----:B------:R-:W-:Y:S02]  /*65b0*/  FSEL R77, R77, -INF , P3 ;  /* 0xff8000004d4d7808 */ /* 0x000fe40001800000 */
[----:B------:R-:W-:Y:S02]  /*65c0*/  FMNMX R19, R64, R19, !PT ;  /* 0x0000001340137209 */ /* 0x000fe40007800000 */
[----:B------:R-:W-:Y:S02]  /*65d0*/  FMNMX R134, R65, R134, !PT ;  /* 0x0000008641867209 */ /* 0x000fe40007800000 */
[----:B------:R-:W-:Y:S02]  /*65e0*/  FMNMX R25, R68, R25, !PT ;  /* 0x0000001944197209 */ /* 0x000fe40007800000 */
[----:B------:R-:W-:-:S02]  /*65f0*/  FMNMX R136, R69, R136, !PT ;  /* 0x0000008845887209 */ /* 0x000fc40007800000 */
[----:B------:R-:W-:Y:S02]  /*6600*/  FSEL R85, R85, -INF , !P0 ;  /* 0xff80000055557808 */ /* 0x000fe40004000000 */
[----:B------:R-:W-:Y:S02]  /*6610*/  FSEL R80, R80, -INF , P4 ;  /* 0xff80000050507808 */ /* 0x000fe40002000000 */
[----:B------:R-:W-:Y:S02]  /*6620*/  FSEL R81, R81, -INF , P5 ;  /* 0xff80000051517808 */ /* 0x000fe40002800000 */
[----:B------:R-:W-:Y:S02]  /*6630*/  FSEL R84, R84, -INF , P6 ;  /* 0xff80000054547808 */ /* 0x000fe40003000000 */
        /* <DEDUP_REMOVED lines=9> */
[----:B------:R-:W-:-:S04]  /*66d0*/  FMNMX R136, R25, R136, !PT ;  /* 0x0000008819887209 */ /* 0x000fc80007800000 */
[----:B------:R-:W-:-:S04]  /*66e0*/  FMNMX R136, R19, R136, !PT ;  /* 0x0000008813887209 */ /* 0x000fc80007800000 */
[----:B------:R-:W-:-:S05]  /*66f0*/  FMNMX R136, R136, R125, !PT ;  /* 0x0000007d88887209 */ /* 0x000fca0007800000 */
[----:B------:R-:W2:Y:S02]  /*6700*/  SHFL.BFLY PT, R19, R136, 0x2, 0x1f ;  /* 0x0c401f0088137f89 */ /* 0x000ea400000e0000 */
[----:B--2---:R-:W-:Y:S01]  /*6710*/  FMNMX R29, R136, R19, !PT ;  /* 0x00000013881d7209 */ /* 0x004fe20007800000 */
[----:B------:R-:W-:-:S04]  /*6720*/  VIADD R19, R18, 0x8 ;  /* 0x0000000812137836 */ /* 0x000fc80000000000 */
[----:B------:R-:W2:Y:S01]  /*6730*/  SHFL.BFLY PT, R134, R29, 0x1, 0x1f ;  /* 0x0c201f001d867f89 */ /* 0x000ea200000e0000 */
[----:B------:R-:W-:-:S04]  /*6740*/  SHF.R.S32.HI R18, RZ, 0x1f, R19 ;  /* 0x0000001fff127819 */ /* 0x000fc80000011413 */
[----:B------:R-:W-:Y:S02]  /*6750*/  LEA.HI R25, R18, R19, RZ, 0x3 ;  /* 0x0000001312197211 */ /* 0x000fe400078f18ff */
        /* <DEDUP_REMOVED lines=163> */
[--C-:B------:R-:W-:Y:S01]  /*7190*/  FFMA R30, R30, UR8, -R135.reuse ;  /* 0x000000081e1e7c23 */ /* 0x100fe20008000887 */
        /* <DEDUP_REMOVED lines=13> */
[--C-:B------:R-:W-:Y:S01]  /*7270*/  FFMA R42, R42, UR8, -R135.reuse ;  /* 0x000000082a2a7c23 */ /* 0x100fe20008000887 */
[----:B------:R-:W-:Y:S01]  /*7280*/  MUFU.EX2 R27, R27 ;  /* 0x0000001b001b7308 */ /* 0x000fe20000000800 */
[----:B------:R-:W-:Y:S02]  /*7290*/  WARPGROUP.DEPBAR.LE gsb0, 0x0 ;  /* 0x00008000000079c5 */ /* 0x000fe40000010000 */
[----:B------:R-:W-:Y:S01]  /*72a0*/  MOV R130, R124 ;  /* 0x0000007c00827202 */ /* 0x000fe20000000f00 */
[----:B------:R-:W-:Y:S02]  /*72b0*/  IMAD.MOV.U32 R124, RZ, RZ, R20 ;  /* 0x000000ffff7c7224 */ /* 0x000fe400078e0014 */
[----:B------:R-:W-:Y:S01]  /*72c0*/  FFMA R43, R43, UR8, -R135 ;  /* 0x000000082b2b7c23 */ /* 0x000fe20008000887 */
[----:B------:R-:W-:-:S02]  /*72d0*/  IMAD.MOV.U32 R125, RZ, RZ, RZ ;  /* 0x000000ffff7d7224 */ /* 0x000fc400078e00ff */
[--C-:B------:R-:W-:Y:S01]  /*72e0*/  FFMA R46, R46, UR8, -R135.reuse ;  /* 0x000000082e2e7c23 */ /* 0x100fe20008000887 */
[----:B------:R-:W-:Y:S01]  /*72f0*/  MUFU.EX2 R30, R30 ;  /* 0x0000001e001e7308 */ /* 0x000fe20000000800 */
[----:B--2---:R-:W-:Y:S01]  /*7300*/  FFMA R136, R131, R123, R26 ;  /* 0x0000007b83887223 */ /* 0x004fe2000000001a */
[--C-:B------:R-:W-:Y:S01]  /*7310*/  FFMA R47, R47, UR8, -R135.reuse ;  /* 0x000000082f2f7c23 */ /* 0x100fe20008000887 */
        /* <DEDUP_REMOVED lines=15> */
[--C-:B------:R-:W-:Y:S01]  /*7410*/  FFMA R63, R63, UR8, -R135.reuse ;  /* 0x000000083f3f7c23 */ /* 0x100fe20008000887 */
[----:B------:R-:W-:Y:S01]  /*7420*/  MOV R132, R124 ;  /* 0x0000007c00847202 */ /* 0x000fe20000000f00 */
[----:B------:R-:W-:Y:S02]  /*7430*/  IMAD.MOV.U32 R124, RZ, RZ, R122 ;  /* 0x000000ffff7c7224 */ /* 0x000fe400078e007a */
[----:B------:R-:W-:Y:S01]  /*7440*/  FFMA R66, R66, UR8, -R135 ;  /* 0x0000000842427c23 */ /* 0x000fe20008000887 */
[----:B------:R-:W-:-:S02]  /*7450*/  IMAD.MOV.U32 R125, RZ, RZ, RZ ;  /* 0x000000ffff7d7224 */ /* 0x000fc400078e00ff */
[--C-:B------:R-:W-:Y:S01]  /*7460*/  FFMA R67, R67, UR8, -R135.reuse ;  /* 0x0000000843437c23 */ /* 0x100fe20008000887 */
[----:B------:R-:W5:Y:S01]  /*7470*/  MUFU.EX2 R35, R35 ;  /* 0x0000002300237308 */ /* 0x000f620000000800 */
[----:B--2---:R-:W-:Y:S01]  /*7480*/  F2FP.BF16.F32.PACK_AB R127, R31, R30 ;  /* 0x0000001e1f7f723e */ /* 0x004fe200000010ff */
[--C-:B------:R-:W-:Y:S01]  /*7490*/  FFMA R70, R70, UR8, -R135.reuse ;  /* 0x0000000846467c23 */ /* 0x100fe20008000887 */
        /* <DEDUP_REMOVED lines=28> */
[--C-:B------:R-:W-:Y:S01]  /*7660*/  FFMA R82, R82, UR8, -R135.reuse ;  /* 0x0000000852527c23 */ /* 0x100fe20008000887 */
[----:B------:R-:W-:Y:S01]  /*7670*/  FADD R25, R37, R24 ;  /* 0x0000001825197221 */ /* 0x000fe20000000000 */
[----:B------:R-:W-:Y:S01]  /*7680*/  FFMA R83, R83, UR8, -R135 ;  /* 0x0000000853537c23 */ /* 0x000fe20008000887 */
[----:B--2---:R-:W-:Y:S01]  /*7690*/  FADD R26, R38, R27 ;  /* 0x0000001b261a7221 */ /* 0x004fe20000000000 */
[----:B------:R-:W2:Y:S01]  /*76a0*/  MUFU.EX2 R43, R43 ;  /* 0x0000002b002b7308 */ /* 0x000ea20000000800 */
[----:B------:R-:W-:Y:S01]  /*76b0*/  FADD R24, R40, R25 ;  /* 0x0000001928187221 */ /* 0x000fe20000000000 */
[--C-:B------:R-:W-:Y:S01]  /*76c0*/  FFMA R87, R87, UR8, -R135.reuse ;  /* 0x0000000857577c23 */ /* 0x100fe20008000887 */
        /* <DEDUP_REMOVED lines=153> */
.L_x_21:
[----:B------:R-:W-:Y:S02]  /*8060*/  @!P2 IMAD.MOV.U32 R2, RZ, RZ, 0x1 ;  /* 0x00000001ff02a424 */ /* 0x000fe400078e00ff */
[----:B------:R-:W-:Y:S02]  /*8070*/  IMAD.U32 R6, R21, -0x80000000, RZ ;  /* 0x8000000015067824 */ /* 0x000fe400078e00ff */
[----:B------:R1:W-:Y:S02]  /*8080*/  @!P2 SYNCS.ARRIVE.TRANS64.ART0 RZ, [UR13+0x8], R2 ;  /* 0x00000802ffffa9a7 */ /* 0x0003e4000850000d */
[----:B------:R-:W4:Y:S02]  /*8090*/  SYNCS.PHASECHK.TRANS64.TRYWAIT P0, [UR13+0x20], R6 ;  /* 0x00002006ff0075a7 */ /* 0x000f24000800014d */
[----:B-1--4-:R-:W-:Y:S05]  /*80a0*/  @P0 BRA `(.L_x_27) ;  /* 0x0000000000080947 */ /* 0x012fea0003800000 */
[----:B------:R-:W1:Y:S02]  /*80b0*/  SYNCS.PHASECHK.TRANS64.TRYWAIT P0, [UR13+0x20], R6 ;  /* 0x00002006ff0075a7 */ /* 0x000e64000800014d */
[----:B-1----:R-:W-:Y:S05]  /*80c0*/  @!P0 BRA `(.L_x_28) ;  /* 0x0000000c00c88947 */ /* 0x002fea0003800000 */
.L_x_27:
[----:B--2---:R-:W-:Y:S01]  /*80d0*/  WARPGROUP.ARRIVE ;  /* 0x00000000000079c5 */ /* 0x004fe20000000000 */
[----:B------:R-:W2:Y:S01]  /*80e0*/  SHFL.BFLY PT, R2, R121, 0x1, 0x1f ;  /* 0x0c201f0079027f89 */ /* 0x000ea200000e0000 */
[----:B------:R-:W-:Y:S01]  /*80f0*/  VIADD R13, R5, UR10 ;  /* 0x0000000a050d7c36 */ /* 0x000fe20008000000 */
[----:B------:R-:W-:Y:S01]  /*8100*/  LOP3.LUT P0, R3, R3, 0xff, RZ, 0xc0, !PT ;  /* 0x000000ff03037812 */ /* 0x000fe2000780c0ff */
[----:B------:R-:W-:Y:S01]  /*8110*/  ULDC UR4, c[0x0][0x210] ;  /* 0x0000840000047ab9 */ /* 0x000fe20000000800 */
[----:B------:R-:W4:Y:S01]  /*8120*/  SHFL.BFLY PT, R6, R123, 0x1, 0x1f ;  /* 0x0c201f007b067f89 */ /* 0x000f2200000e0000 */
[----:B------:R-:W-:Y:S01]  /*8130*/  HGMMA.64x64x16.F32.BF16 R88, gdesc[UR16].tnspB, R88, UP0 ;  /* 0x40e00000105879f0 */ /* 0x000fe2000bf01858 */
[C---:B------:R-:W-:Y:S01]  /*8140*/  ISETP.GE.OR P0, PT, R13.reuse, UR4, P0 ;  /* 0x000000040d007c0c */ /* 0x040fe20008706670 */
[----:B------:R-:W-:Y:S01]  /*8150*/  VIADD R13, R13, 0x8 ;  /* 0x000000080d0d7836 */ /* 0x000fe20000000000 */
[----:B------:R-:W5:Y:S01]  /*8160*/  LDC.64 R16, c[0x0][0x268] ;  /* 0x00009a00ff107b82 */ /* 0x000f620000000a00 */
[----:B------:R-:W-:Y:S01]  /*8170*/  IMAD R12, R12, 0x8, R5 ;  /* 0x000000080c0c7824 */ /* 0x000fe200078e0205 */
[----:B------:R-:W-:Y:S01]  /*8180*/  ULDC.64 UR14, c[0x0][0x260] ;  /* 0x00009800000e7ab9 */ /* 0x000fe20000000a00 */
[----:B------:R-:W-:Y:S01]  /*8190*/  VIADD R8, R4, 0x4440 ;  /* 0x0000444004087836 */ /* 0x000fe20000000000 */
[----:B------:R-:W-:Y:S01]  /*81a0*/  ISETP.GE.AND P1, PT, R13, UR4, PT ;  /* 0x000000040d007c0c */ /* 0x000fe2000bf26270 */
[----:B------:R-:W-:-:S03]  /*81b0*/  USHF.R.S32.HI UR4, URZ, 0x1f, UR11 ;  /* 0x0000001f3f047899 */ /* 0x000fc6000801140b */
[----:B------:R-:W-:Y:S01]  /*81c0*/  ISETP.NE.OR P1, PT, R3, RZ, P1 ;  /* 0x000000ff0300720c */ /* 0x000fe20000f25670 */
[----:B------:R-:W-:Y:S01]  /*81d0*/  UIMAD UR6, UR4, UR14, URZ ;  /* 0x0000000e040672a4 */ /* 0x000fe2000f8e023f */
[----:B------:R-:W-:Y:S01]  /*81e0*/  IMAD.MOV.U32 R3, RZ, RZ, RZ ;  /* 0x000000ffff037224 */ /* 0x000fe200078e00ff */
[----:B------:R-:W-:Y:S01]  /*81f0*/  UIMAD.WIDE.U32 UR4, UR11, UR14, URZ ;  /* 0x0000000e0b0472a5 */ /* 0x000fe2000f8e003f */
[----:B-1----:R-:W-:Y:S01]  /*8200*/  SHF.R.U32.HI R9, RZ, 0x3, R8 ;  /* 0x00000003ff097819 */ /* 0x002fe20000011608 */
[----:B------:R-:W-:Y:S01]  /*8210*/  UIMAD UR6, UR11, UR15, UR6 ;  /* 0x0000000f0b0672a4 */ /* 0x000fe2000f8e0206 */
[----:B--2---:R-:W-:Y:S01]  /*8220*/  FADD R7, R2, R121 ;  /* 0x0000007902077221 */ /* 0x004fe20000000000 */
[----:B------:R-:W-:Y:S02]  /*8230*/  VIADD R2, R4, 0x4400 ;  /* 0x0000440004027836 */ /* 0x000fe40000000000 */
[----:B------:R-:W-:Y:S01]  /*8240*/  UIADD3 UR6, UR5, UR6, URZ ;  /* 0x0000000605067290 */ /* 0x000fe2000fffe03f */
[----:B------:R-:W-:Y:S01]  /*8250*/  LOP3.LUT R8, R8, 0x70, R9, 0x78, !PT ;  /* 0x0000007008087812 */ /* 0x000fe200078e7809 */
[----:B----4-:R-:W-:Y:S01]  /*8260*/  FADD R14, R6, R123 ;  /* 0x0000007b060e7221 */ /* 0x010fe20000000000 */
[----:B------:R-:W1:Y:S01]  /*8270*/  SHFL.BFLY PT, R10, R7, 0x2, 0x1f ;  /* 0x0c401f00070a7f89 */ /* 0x000e6200000e0000 */
[C---:B------:R-:W-:Y:S01]  /*8280*/  VIADD R6, R4.reuse, 0x4420 ;  /* 0x0000442004067836 */ /* 0x040fe20000000000 */
[----:B------:R-:W-:Y:S01]  /*8290*/  SHF.R.U32.HI R11, RZ, 0x3, R2 ;  /* 0x00000003ff0b7819 */ /* 0x000fe20000011602 */
[----:B------:R-:W-:Y:S01]  /*82a0*/  VIADD R4, R4, 0x4460 ;  /* 0x0000446004047836 */ /* 0x000fe20000000000 */
[----:B------:R-:W2:Y:S01]  /*82b0*/  SHFL.BFLY PT, R15, R14, 0x2, 0x1f ;  /* 0x0c401f000e0f7f89 */ /* 0x000ea200000e0000 */
[----:B------:R-:W-:Y:S01]  /*82c0*/  IMAD.MOV.U32 R9, RZ, RZ, RZ ;  /* 0x000000ffff097224 */ /* 0x000fe200078e00ff */
[----:B------:R-:W-:-:S02]  /*82d0*/  SHF.R.U32.HI R5, RZ, 0x3, R6 ;  /* 0x00000003ff057819 */ /* 0x000fc40000011606 */
[----:B------:R-:W-:Y:S02]  /*82e0*/  LOP3.LUT R2, R2, 0x70, R11, 0x78, !PT ;  /* 0x0000007002027812 */ /* 0x000fe400078e780b */
[----:B------:R-:W-:Y:S02]  /*82f0*/  LOP3.LUT R6, R6, 0x70, R5, 0x78, !PT ;  /* 0x0000007006067812 */ /* 0x000fe400078e7805 */
[----:B------:R-:W-:Y:S02]  /*8300*/  SHF.R.U32.HI R5, RZ, 0x3, R4 ;  /* 0x00000003ff057819 */ /* 0x000fe40000011604 */
[----:B------:R-:W-:Y:S01]  /*8310*/  MOV R13, R2 ;  /* 0x00000002000d7202 */ /* 0x000fe20000000f00 */
[----:B------:R-:W-:Y:S01]  /*8320*/  IMAD.U32 R2, RZ, RZ, UR4 ;  /* 0x00000004ff027e24 */ /* 0x000fe2000f8e00ff */
[----:B------:R-:W-:Y:S01]  /*8330*/  LOP3.LUT R4, R4, 0x70, R5, 0x78, !PT ;  /* 0x0000007004047812 */ /* 0x000fe200078e7805 */
[----:B------:R-:W-:Y:S01]  /*8340*/  IMAD.MOV.U32 R5, RZ, RZ, RZ ;  /* 0x000000ffff057224 */ /* 0x000fe200078e00ff */
[----:B------:R-:W-:Y:S01]  /*8350*/  USHF.R.S32.HI UR4, URZ, 0x1f, UR12 ;  /* 0x0000001f3f047899 */ /* 0x000fe2000801140c */
[----:B------:R-:W-:Y:S01]  /*8360*/  IMAD.U32 R3, RZ, RZ, UR5 ;  /* 0x00000005ff037e24 */ /* 0x000fe2000f8e00ff */
[----:B------:R-:W-:Y:S01]  /*8370*/  MOV R8, R8 ;  /* 0x0000000800087202 */ /* 0x000fe20000000f00 */
[----:B------:R-:W-:-:S02]  /*8380*/  IMAD.U32 R3, RZ, RZ, UR6 ;  /* 0x00000006ff037e24 */ /* 0x000fc4000f8e00ff */
[----:B------:R-:W-:Y:S01]  /*8390*/  IMAD.MOV.U32 R9, RZ, RZ, -0x800000 ;  /* 0xff800000ff097424 */ /* 0x000fe200078e00ff */
[C---:B-1----:R-:W-:Y:S01]  /*83a0*/  FSETP.NE.AND P3, PT, R7.reuse, -R10, PT ;  /* 0x8000000a0700720b */ /* 0x042fe20003f65000 */
[----:B------:R-:W-:Y:S01]  /*83b0*/  FADD R20, R7, R10 ;  /* 0x0000000a07147221 */ /* 0x000fe20000000000 */
[----:B------:R-:W-:Y:S01]  /*83c0*/  IMAD.MOV.U32 R7, RZ, RZ, RZ ;  /* 0x000000ffff077224 */ /* 0x000fe200078e00ff */
[C---:B--2---:R-:W-:Y:S01]  /*83d0*/  FSETP.NE.AND P4, PT, R14.reuse, -R15, PT ;  /* 0x8000000f0e00720b */ /* 0x044fe20003f85000 */
[----:B------:R-:W-:Y:S01]  /*83e0*/  FADD R21, R14, R15 ;  /* 0x0000000f0e157221 */ /* 0x000fe20000000000 */
[----:B------:R-:W-:Y:S01]  /*83f0*/  MOV R15, R4 ;  /* 0x00000004000f7202 */ /* 0x000fe20000000f00 */
[----:B------:R-:W-:Y:S01]  /*8400*/  VIADD R5, R12, UR10 ;  /* 0x0000000a0c057c36 */ /* 0x000fe20008000000 */
[----:B------:R-:W-:Y:S01]  /*8410*/  FSEL R4, R20, 1, P3 ;  /* 0x3f80000014047808 */ /* 0x000fe20001800000 */
[----:B-----5:R-:W-:Y:S01]  /*8420*/  IMAD.WIDE.U32 R2, R16, UR12, R2 ;  /* 0x0000000c10027c25 */ /* 0x020fe2000f8e0002 */
[----:B------:R-:W-:-:S04]  /*8430*/  MOV R14, R6 ;  /* 0x00000006000e7202 */ /* 0x000fc80000000f00 */
[----:B------:R-:W1:Y:S01]  /*8440*/  @P3 MUFU.LG2 R11, R20 ;  /* 0x00000014000b3308 */ /* 0x000e620000000c00 */
[----:B------:R-:W-:Y:S01]  /*8450*/  IMAD R6, R16, UR4, RZ ;  /* 0x0000000410067c24 */ /* 0x000fe2000f8e02ff */
[----:B------:R-:W-:Y:S01]  /*8460*/  ULDC.64 UR4, c[0x0][0x240] ;  /* 0x0000900000047ab9 */ /* 0x000fe20000000a00 */
[----:B------:R-:W-:Y:S02]  /*8470*/  IMAD.MOV.U32 R7, RZ, RZ, -0x800000 ;  /* 0xff800000ff077424 */ /* 0x000fe400078e00ff */
[----:B------:R-:W-:-:S03]  /*8480*/  IMAD R6, R17, UR12, R6 ;  /* 0x0000000c11067c24 */ /* 0x000fc6000f8e0206 */
[----:B------:R2:W4:Y:S01]  /*8490*/  @P4 MUFU.LG2 R10, R21 ;  /* 0x00000015000a4308 */ /* 0x0005220000000c00 */
[----:B------:R-:W-:Y:S07]  /*84a0*/  HGMMA.64x64x16.F32.BF16 R88, gdesc[UR32].tnspB, R88 ;  /* 0x40e00000205879f0 */ /* 0x000fee0008701858 */
[----:B------:R-:W5:Y:S01]  /*84b0*/  MUFU.RCP R4, R4 ;  /* 0x0000000400047308 */ /* 0x000f620000001000 */
[----:B-1----:R-:W-:Y:S01]  /*84c0*/  @P3 FFMA R11, R18, UR8, R11 ;  /* 0x00000008120b3c23 */ /* 0x002fe2000800000b */
[----:B--2---:R-:W-:-:S03]  /*84d0*/  FSEL R21, R21, 1, P4 ;  /* 0x3f80000015157808 */ /* 0x004fc60002000000 */
[----:B------:R-:W-:Y:S01]  /*84e0*/  @P3 FMUL R7, R11, 0.69314718246459960938 ;  /* 0x3f3172180b073820 */ /* 0x000fe20000400000 */
[----:B------:R-:W-:Y:S02]  /*84f0*/  SHF.R.S32.HI R11, RZ, 0x1f, R5 ;  /* 0x0000001fff0b7819 */ /* 0x000fe40000011405 */
[----:B------:R-:W-:Y:S01]  /*8500*/  IADD3 R5, P3, R5, R2, RZ ;  /* 0x0000000205057210 */ /* 0x000fe20007f7e0ff */
[----:B----4-:R-:W-:-:S03]  /*8510*/  @P4 FFMA R10, R19, UR8, R10 ;  /* 0x00000008130a4c23 */ /* 0x010fc6000800000a */
[----:B------:R-:W-:Y:S01]  /*8520*/  IADD3.X R2, R11, R3, R6, P3, !PT ;  /* 0x000000030b027210 */ /* 0x000fe20001ffe406 */
[----:B------:R-:W-:Y:S01]  /*8530*/  @P4 FMUL R9, R10, 0.69314718246459960938 ;  /* 0x3f3172180a094820 */ /* 0x000fe20000400000 */
[----:B------:R-:W-:Y:S01]  /*8540*/  @!P2 IMAD.MOV.U32 R10, RZ, RZ, 0x1 ;  /* 0x00000001ff0aa424 */ /* 0x000fe200078e00ff */
[----:B------:R-:W1:Y:S01]  /*8550*/  MUFU.RCP R6, R21 ;  /* 0x0000001500067308 */ /* 0x000e620000001000 */
[----:B------:R-:W-:Y:S04]  /*8560*/  HGMMA.64x64x16.F32.BF16 R88, gdesc[UR36].tnspB, R88 ;  /* 0x40e00000245879f0 */ /* 0x000fe80008701858 */
[----:B------:R-:W-:Y:S04]  /*8570*/  HGMMA.64x64x16.F32.BF16 R88, gdesc[UR40].tnspB, R88 ;  /* 0x40e00000285879f0 */ /* 0x000fe80008701858 */
[----:B------:R-:W-:Y:S04]  /*8580*/  HGMMA.64x64x16.F32.BF16 R88, gdesc[UR44].tnspB, R88 ;  /* 0x40e000002c5879f0 */ /* 0x000fe80008701858 */
[----:B------:R-:W-:Y:S04]  /*8590*/  HGMMA.64x64x16.F32.BF16 R88, gdesc[UR48].tnspB, R88 ;  /* 0x40e00000305879f0 */ /* 0x000fe80008701858 */
[----:B------:R-:W-:Y:S04]  /*85a0*/  HGMMA.64x64x16.F32.BF16 R88, gdesc[UR52].tnspB, R88 ;  /* 0x40e00000345879f0 */ /* 0x000fe80008701858 */
[----:B------:R-:W-:Y:S03]  /*85b0*/  HGMMA.64x64x16.F32.BF16 R88, gdesc[UR56].tnspB, R88, gsb0 ;  /* 0x40e00000385879f0 */ /* 0x000fe60008001858 */
[----:B------:R-:W-:-:S02]  /*85c0*/  WARPGROUP.DEPBAR.LE gsb0, 0x0 ;  /* 0x00008000000079c5 */ /* 0x000fc40000010000 */
[----:B------:R2:W-:Y:S01]  /*85d0*/  @!P2 SYNCS.ARRIVE.TRANS64.ART0 RZ, [UR13+0x28], R10 ;  /* 0x0000280affffa9a7 */ /* 0x0005e2000850000d */
[-C--:B-----5:R-:W-:Y:S01]  /*85e0*/  FMUL R92, R92, R4.reuse ;  /* 0x000000045c5c7220 */ /* 0x0a0fe20000400000 */
[-C--:B------:R-:W-:Y:S01]  /*85f0*/  FMUL R93, R93, R4.reuse ;  /* 0x000000045d5d7220 */ /* 0x080fe20000400000 */
[-C--:B------:R-:W-:Y:S01]  /*8600*/  FMUL R88, R88, R4.reuse ;  /* 0x0000000458587220 */ /* 0x080fe20000400000 */
[-C--:B------:R-:W-:Y:S01]  /*8610*/  FMUL R89, R89, R4.reuse ;  /* 0x0000000459597220 */ /* 0x080fe20000400000 */
[-C--:B------:R-:W-:Y:S01]  /*8620*/  FMUL R100, R100, R4.reuse ;  /* 0x0000000464647220 */ /* 0x080fe20000400000 */
[-C--:B------:R-:W-:Y:S01]  /*8630*/  FMUL R101, R101, R4.reuse ;  /* 0x0000000465657220 */ /* 0x080fe20000400000 */
[-C--:B------:R-:W-:Y:S01]  /*8640*/  FMUL R96, R96, R4.reuse ;  /* 0x0000000460607220 */ /* 0x080fe20000400000 */
[----:B--2---:R-:W-:Y:S01]  /*8650*/  LEA R10, P2, R5, UR4, 0x2 ;  /* 0x00000004050a7c11 */ /* 0x004fe2000f8410ff */
[-C--:B------:R-:W-:Y:S01]  /*8660*/  FMUL R97, R97, R4.reuse ;  /* 0x0000000461617220 */ /* 0x080fe20000400000 */
[-C--:B------:R-:W-:Y:S01]  /*8670*/  FMUL R108, R108, R4.reuse ;  /* 0x000000046c6c7220 */ /* 0x080fe20000400000 */
[-C--:B------:R-:W-:Y:S01]  /*8680*/  FMUL R109, R109, R4.reuse ;  /* 0x000000046d6d7220 */ /* 0x080fe20000400000 */
[----:B------:R-:W-:Y:S01]  /*8690*/  LEA.HI.X R11, R5, UR5, R2, 0x2, P2 ;  /* 0x00000005050b7c11 */ /* 0x000fe200090f1402 */
[-C--:B------:R-:W-:Y:S01]  /*86a0*/  FMUL R104, R104, R4.reuse ;  /* 0x0000000468687220 */ /* 0x080fe20000400000 */
[-C--:B------:R-:W-:Y:S01]  /*86b0*/  FMUL R105, R105, R4.reuse ;  /* 0x0000000469697220 */ /* 0x080fe20000400000 */
[-C--:B------:R-:W-:Y:S01]  /*86c0*/  FMUL R116, R116, R4.reuse ;  /* 0x0000000474747220 */ /* 0x080fe20000400000 */
[-C--:B------:R-:W-:Y:S01]  /*86d0*/  FMUL R117, R117, R4.reuse ;  /* 0x0000000475757220 */ /* 0x080fe20000400000 */
[-C--:B------:R-:W-:Y:S01]  /*86e0*/  FMUL R112, R112, R4.reuse ;  /* 0x0000000470707220 */ /* 0x080fe20000400000 */
[----:B------:R-:W-:Y:S01]  /*86f0*/  FMUL R113, R113, R4 ;  /* 0x0000000471717220 */ /* 0x000fe20000400000 */
[----:B------:R-:W-:Y:S01]  /*8700*/  SHFL.IDX PT, R2, R10, RZ, 0x1c1f ;  /* 0x001c1fff0a027589 */ /* 0x000fe200000e0000 */
[-C--:B-1----:R-:W-:Y:S01]  /*8710*/  FMUL R90, R90, R6.reuse ;  /* 0x000000065a5a7220 */ /* 0x082fe20000400000 */
[-C--:B------:R-:W-:Y:S01]  /*8720*/  FMUL R91, R91, R6.reuse ;  /* 0x000000065b5b7220 */ /* 0x080fe20000400000 */
[-C--:B------:R-:W-:Y:S01]  /*8730*/  FMUL R98, R98, R6.reuse ;  /* 0x0000000662627220 */ /* 0x080fe20000400000 */
[----:B------:R-:W1:Y:S01]  /*8740*/  SHFL.IDX PT, R3, R11, RZ, 0x1c1f ;  /* 0x001c1fff0b037589 */ /* 0x000e6200000e0000 */
[-C--:B------:R-:W-:Y:S01]  /*8750*/  FMUL R99, R99, R6.reuse ;  /* 0x0000000663637220 */ /* 0x080fe20000400000 */
[-C--:B------:R-:W-:Y:S01]  /*8760*/  FMUL R94, R94, R6.reuse ;  /* 0x000000065e5e7220 */ /* 0x080fe20000400000 */
[-C--:B------:R-:W-:Y:S01]  /*8770*/  FMUL R95, R95, R6.reuse ;  /* 0x000000065f5f7220 */ /* 0x080fe20000400000 */
[----:B------:R-:W-:Y:S01]  /*8780*/  SHFL.IDX PT, R4, R10, 0x1, 0x1c1f ;  /* 0x003c1f000a047f89 */ /* 0x000fe200000e0000 */
[-C--:B------:R-:W-:Y:S01]  /*8790*/  FMUL R106, R106, R6.reuse ;  /* 0x000000066a6a7220 */ /* 0x080fe20000400000 */
[-C--:B------:R-:W-:Y:S01]  /*87a0*/  FMUL R107, R107, R6.reuse ;  /* 0x000000066b6b7220 */ /* 0x080fe20000400000 */
[-C--:B------:R-:W-:Y:S01]  /*87b0*/  FMUL R102, R102, R6.reuse ;  /* 0x0000000666667220 */ /* 0x080fe20000400000 */
[----:B------:R-:W2:Y:S01]  /*87c0*/  SHFL.IDX PT, R5, R11, 0x1, 0x1c1f ;  /* 0x003c1f000b057f89 */ /* 0x000ea200000e0000 */
[-C--:B------:R-:W-:Y:S01]  /*87d0*/  FMUL R103, R103, R6.reuse ;  /* 0x0000000667677220 */ /* 0x080fe20000400000 */
[-C--:B------:R-:W-:Y:S01]  /*87e0*/  FMUL R110, R110, R6.reuse ;  /* 0x000000066e6e7220 */ /* 0x080fe20000400000 */
[-C--:B------:R-:W-:Y:S01]  /*87f0*/  FMUL R111, R111, R6.reuse ;  /* 0x000000066f6f7220 */ /* 0x080fe20000400000 */
[-C--:B------:R-:W-:Y:S01]  /*8800*/  FMUL R114, R114, R6.reuse ;  /* 0x0000000672727220 */ /* 0x080fe20000400000 */
[----:B------:R-:W-:Y:S01]  /*8810*/  FMUL R115, R115, R6 ;  /* 0x0000000673737220 */ /* 0x000fe20000400000 */
[----:B------:R-:W-:Y:S01]  /*8820*/  F2FP.BF16.F32.PACK_AB R88, R89, R88 ;  /* 0x000000585958723e */ /* 0x000fe200000010ff */
[-C--:B------:R-:W-:Y:S01]  /*8830*/  FMUL R118, R118, R6.reuse ;  /* 0x0000000676767220 */ /* 0x080fe20000400000 */
[----:B------:R-:W-:Y:S01]  /*8840*/  FMUL R119, R119, R6 ;  /* 0x0000000677777220 */ /* 0x000fe20000400000 */
[----:B------:R-:W-:Y:S01]  /*8850*/  F2FP.BF16.F32.PACK_AB R96, R97, R96 ;  /* 0x000000606160723e */ /* 0x000fe200000010ff */
[----:B------:R-:W-:Y:S01]  /*8860*/  ULDC.64 UR4, c[0x0][0x208] ;  /* 0x0000820000047ab9 */ /* 0x000fe20000000a00 */
[----:B------:R-:W-:Y:S01]  /*8870*/  BAR.SYNC.DEFER_BLOCKING 0x1, 0x100 ;  /* 0x0044000000007b1d */ /* 0x000fe20000010000 */
[----:B------:R-:W-:-:S02]  /*8880*/  F2FP.BF16.F32.PACK_AB R89, R91, R90 ;  /* 0x0000005a5b59723e */ /* 0x000fc400000010ff */
[----:B------:R-:W-:Y:S02]  /*8890*/  F2FP.BF16.F32.PACK_AB R104, R105, R104 ;  /* 0x000000686968723e */ /* 0x000fe400000010ff */
[----:B------:R-:W-:Y:S02]  /*88a0*/  F2FP.BF16.F32.PACK_AB R97, R99, R98 ;  /* 0x000000626361723e */ /* 0x000fe400000010ff */
[----:B------:R-:W-:Y:S02]  /*88b0*/  F2FP.BF16.F32.PACK_AB R90, R93, R92 ;  /* 0x0000005c5d5a723e */ /* 0x000fe400000010ff */
[----:B------:R-:W-:Y:S02]  /*88c0*/  F2FP.BF16.F32.PACK_AB R91, R95, R94 ;  /* 0x0000005e5f5b723e */ /* 0x000fe400000010ff */
[----:B------:R-:W-:Y:S02]  /*88d0*/  F2FP.BF16.F32.PACK_AB R105, R107, R106 ;  /* 0x0000006a6b69723e */ /* 0x000fe400000010ff */
[----:B------:R-:W-:-:S02]  /*88e0*/  F2FP.BF16.F32.PACK_AB R98, R101, R100 ;  /* 0x000000646562723e */ /* 0x000fc400000010ff */
[----:B------:R-:W-:Y:S02]  /*88f0*/  F2FP.BF16.F32.PACK_AB R99, R103, R102 ;  /* 0x000000666763723e */ /* 0x000fe400000010ff */
[----:B------:R-:W-:Y:S02]  /*8900*/  F2FP.BF16.F32.PACK_AB R112, R113, R112 ;  /* 0x000000707170723e */ /* 0x000fe400000010ff */
[----:B------:R-:W-:Y:S02]  /*8910*/  F2FP.BF16.F32.PACK_AB R106, R109, R108 ;  /* 0x0000006c6d6a723e */ /* 0x000fe400000010ff */
[----:B------:R-:W-:Y:S02]  /*8920*/  F2FP.BF16.F32.PACK_AB R107, R111, R110 ;  /* 0x0000006e6f6b723e */ /* 0x000fe400000010ff */
[----:B------:R-:W-:Y:S01]  /*8930*/  F2FP.BF16.F32.PACK_AB R113, R115, R114 ;  /* 0x000000727371723e */ /* 0x000fe200000010ff */
[----:B------:R4:W-:Y:S01]  /*8940*/  STSM.16.M88.4 [R13], R88 ;  /* 0x000000580d007844 */ /* 0x0009e20000000200 */
[----:B------:R-:W-:-:S02]  /*8950*/  F2FP.BF16.F32.PACK_AB R114, R117, R116 ;  /* 0x000000747572723e */ /* 0x000fc400000010ff */
[----:B------:R-:W-:Y:S01]  /*8960*/  F2FP.BF16.F32.PACK_AB R115, R119, R118 ;  /* 0x000000767773723e */ /* 0x000fe200000010ff */
[----:B------:R4:W-:Y:S04]  /*8970*/  STSM.16.M88.4 [R14], R96 ;  /* 0x000000600e007844 */ /* 0x0009e80000000200 */
[----:B------:R4:W-:Y:S04]  /*8980*/  STSM.16.M88.4 [R8], R104 ;  /* 0x0000006808007844 */ /* 0x0009e80000000200 */
[----:B-1----:R4:W-:Y:S04]  /*8990*/  @!P0 STG.E desc[UR4][R2.64], R7 ;  /* 0x0000000702008986 */ /* 0x0029e8000c101904 */
[----:B--2---:R4:W-:Y:S04]  /*89a0*/  @!P1 STG.E desc[UR4][R4.64], R9 ;  /* 0x0000000904009986 */ /* 0x0049e8000c101904 */
[----:B------:R4:W-:Y:S01]  /*89b0*/  STSM.16.M88.4 [R15], R112 ;  /* 0x000000700f007844 */ /* 0x0009e20000000200 */
[----:B------:R1:W-:Y:S06]  /*89c0*/  MEMBAR.ALL.CTA ;  /* 0x0000000000007992 */ /* 0x0003ec0000008000 */
[----:B-1----:R-:W1:Y:S02]  /*89d0*/  FENCE.VIEW.ASYNC.S ;  /* 0x00000000000073c6 */ /* 0x002e640000000000 */
[----:B-1----:R-:W-:Y:S06]  /*89e0*/  BAR.ARV 0x1, 0x120 ;  /* 0x0044800000007b1d */ /* 0x002fec0000002000 */
[----:B------:R-:W-:-:S13]  /*89f0*/  ISETP.NE.AND P0, PT, R0, 0x4, PT ;  /* 0x000000040000780c */ /* 0x000fda0003f05270 */
[----:B----4-:R-:W-:Y:S05]  /*8a00*/  @P0 EXIT ;  /* 0x000000000000094d */ /* 0x010fea0003800000 */
[----:B------:R-:W-:Y:S01]  /*8a10*/  BAR.SYNC.DEFER_BLOCKING 0x1, 0x120 ;  /* 0x0044800000007b1d */ /* 0x000fe20000010000 */
[----:B------:R-:W-:-:S05]  /*8a20*/  UIADD3 UR8, UR13, 0x4400, URZ ;  /* 0x000044000d087890 */ /* 0x000fca000fffe03f */
[----:B------:R-:W-:Y:S01]  /*8a30*/  ULDC.64 UR4, c[0x0][0x198] ;  /* 0x0000660000047ab9 */ /* 0x000fe20000000a00 */
[----:B------:R-:W-:Y:S01]  /*8a40*/  UMOV UR9, URZ ;  /* 0x0000003f00097c82 */ /* 0x000fe20008000000 */
[----:B------:R-:W-:-:S04]  /*8a50*/  UIADD3 UR4, UP0, UR4, 0x1f0, URZ ;  /* 0x000001f004047890 */ /* 0x000fc8000ff1e03f */
[----:B------:R-:W-:-:S09]  /*8a60*/  UIADD3.X UR5, URZ, UR5, URZ, UP0, !UPT ;  /* 0x000000053f057290 */ /* 0x000fd200087fe43f */
[----:B------:R1:W-:Y:S01]  /*8a70*/  UTMASTG.4D [UR8], [UR4], desc[URZ] ;  /* 0x00003f08040073b5 */ /* 0x0003e20008019000 */
[----:B------:R0:W-:Y:S01]  /*8a80*/  UTMACMDFLUSH ;  /* 0x00000000000079b7 */ /* 0x0001e20000000000 */
[----:B------:R-:W-:-:S04]  /*8a90*/  DEPBAR.LE SB0, 0x0 ;  /* 0x000080000000791a */ /* 0x000fc80000000000 */
[----:B-1----:R-:W-:Y:S05]  /*8aa0*/  EXIT ;  /* 0x000000000000794d */ /* 0x002fea0003800000 */
.L_x_4:
[----:B-1----:R-:W-:Y:S02]  /*8ab0*/  IMAD.U32 R5, RZ, RZ, UR25 ;  /* 0x00000019ff057e24 */ /* 0x002fe4000f8e00ff */
[----:B------:R-:W-:Y:S02]  /*8ac0*/  IMAD.MOV.U32 R2, RZ, RZ, -0x80000000 ;  /* 0x80000000ff027424 */ /* 0x000fe400078e00ff */
[----:B------:R-:W-:-:S04]  /*8ad0*/  IMAD.MOV.U32 R3, RZ, RZ, -0x80000000 ;  /* 0x80000000ff037424 */ /* 0x000fc800078e00ff */
[----:B------:R1:W2:Y:S03]  /*8ae0*/  SYNCS.PHASECHK.TRANS64.TRYWAIT P0, [R5+URZ+0x18], R3 ;  /* 0x00001803050075a7 */ /* 0x0002a6000800017f */
[----:B--2---:R-:W-:Y:S05]  /*8af0*/  @!P0 NANOSLEEP.SYNCS 0x989680 ;  /* 0x009896800000895d */ /* 0x004fea0003900000 */
[----:B------:R-:W2:Y:S02]  /*8b00*/  @!P0 SYNCS.PHASECHK.TRANS64 P0, [R5+URZ+0x18], R3 ;  /* 0x00001803050085a7 */ /* 0x000ea4000800007f */
[----:B--2---:R-:W-:Y:S05]  /*8b10*/  @!P0 BRA `(.L_x_4) ;  /* 0xfffffffc00e48947 */ /* 0x004fea000383ffff */
[----:B------:R-:W-:Y:S05]  /*8b20*/  BRA `(.L_x_29) ;  /* 0xffffff7c006c7947 */ /* 0x000fea000383ffff */
.L_x_5:
        /* <DEDUP_REMOVED lines=8> */
.L_x_7:
[----:B------:R-:W-:-:S04]  /*8bb0*/  IMAD.U32 R2, R0, -0x80000000, RZ ;  /* 0x8000000000027824 */ /* 0x000fc800078e00ff */
[----:B------:R-:W-:-:S07]  /*8bc0*/  IMAD.MOV.U32 R3, RZ, RZ, R2 ;  /* 0x000000ffff037224 */ /* 0x000fce00078e0002 */
.L_x_31:
[----:B-1----:R-:W-:-:S04]  /*8bd0*/  IMAD.U32 R7, RZ, RZ, UR25 ;  /* 0x00000019ff077e24 */ /* 0x002fc8000f8e00ff */
[----:B------:R1:W2:Y:S03]  /*8be0*/  SYNCS.PHASECHK.TRANS64.TRYWAIT P0, [R7+URZ+0x18], R3 ;  /* 0x00001803070075a7 */ /* 0x0002a6000800017f */
[----:B--2---:R-:W-:Y:S05]  /*8bf0*/  @!P0 NANOSLEEP.SYNCS 0x989680 ;  /* 0x009896800000895d */ /* 0x004fea0003900000 */
[----:B------:R-:W2:Y:S02]  /*8c00*/  @!P0 SYNCS.PHASECHK.TRANS64 P0, [R7+URZ+0x18], R3 ;  /* 0x00001803070085a7 */ /* 0x000ea4000800007f */
[----:B--2---:R-:W-:Y:S05]  /*8c10*/  @!P0 BRA `(.L_x_31) ;  /* 0xfffffffc00ec8947 */ /* 0x004fea000383ffff */
[----:B------:R-:W-:Y:S05]  /*8c20*/  BRA `(.L_x_32) ;  /* 0xffffff7c00dc7947 */ /* 0x000fea000383ffff */
.L_x_8:
[----:B-1----:R-:W-:-:S07]  /*8c30*/  IMAD.MOV.U32 R3, RZ, RZ, R2 ;  /* 0x000000ffff037224 */ /* 0x002fce00078e0002 */
.L_x_33:
[----:B-1----:R-:W-:-:S04]  /*8c40*/  IMAD.U32 R5, RZ, RZ, UR25 ;  /* 0x00000019ff057e24 */ /* 0x002fc8000f8e00ff */
[----:B------:R1:W2:Y:S03]  /*8c50*/  SYNCS.PHASECHK.TRANS64.TRYWAIT P0, [R5+URZ+0x28], R3 ;  /* 0x00002803050075a7 */ /* 0x0002a6000800017f */
[----:B--2---:R-:W-:Y:S05]  /*8c60*/  @!P0 NANOSLEEP.SYNCS 0x989680 ;  /* 0x009896800000895d */ /* 0x004fea0003900000 */
[----:B------:R-:W2:Y:S02]  /*8c70*/  @!P0 SYNCS.PHASECHK.TRANS64 P0, [R5+URZ+0x28], R3 ;  /* 0x00002803050085a7 */ /* 0x000ea4000800007f */
[----:B--2---:R-:W-:Y:S05]  /*8c80*/  @!P0 BRA `(.L_x_33) ;  /* 0xfffffffc00ec8947 */ /* 0x004fea000383ffff */
[----:B------:R-:W-:Y:S05]  /*8c90*/  BRA `(.L_x_34) ;  /* 0xffffff7c00f87947 */ /* 0x000fea000383ffff */
.L_x_10:
[----:B-1----:R-:W-:-:S07]  /*8ca0*/  IMAD.MOV.U32 R3, RZ, RZ, R2 ;  /* 0x000000ffff037224 */ /* 0x002fce00078e0002 */
.L_x_35:
[----:B-1----:R-:W-:-:S04]  /*8cb0*/  IMAD.U32 R5, RZ, RZ, UR25 ;  /* 0x00000019ff057e24 */ /* 0x002fc8000f8e00ff */
[----:B------:R1:W2:Y:S03]  /*8cc0*/  SYNCS.PHASECHK.TRANS64.TRYWAIT P0, [R5+URZ+0x28], R3 ;  /* 0x00002803050075a7 */ /* 0x0002a6000800017f */
[----:B--2---:R-:W-:Y:S05]  /*8cd0*/  @!P0 NANOSLEEP.SYNCS 0x989680 ;  /* 0x009896800000895d */ /* 0x004fea0003900000 */
[----:B------:R-:W2:Y:S02]  /*8ce0*/  @!P0 SYNCS.PHASECHK.TRANS64 P0, [R5+URZ+0x28], R3 ;  /* 0x00002803050085a7 */ /* 0x000ea4000800007f */
[----:B--2---:R-:W-:Y:S05]  /*8cf0*/  @!P0 BRA `(.L_x_35) ;  /* 0xfffffffc00ec8947 */ /* 0x004fea000383ffff */
[----:B------:R-:W-:Y:S05]  /*8d00*/  BRA `(.L_x_36) ;  /* 0xffffff8000247947 */ /* 0x000fea000383ffff */
.L_x_11:
[----:B------:R-:W-:-:S07]  /*8d10*/  IMAD.MOV.U32 R3, RZ, RZ, R2 ;  /* 0x000000ffff037224 */ /* 0x000fce00078e0002 */
.L_x_37:
[----:B-1----:R1:W2:Y:S02]  /*8d20*/  SYNCS.PHASECHK.TRANS64.TRYWAIT P0, [R5+URZ+0x28], R3 ;  /* 0x00002803050075a7 */ /* 0x0022a4000800017f */
[----:B--2---:R-:W-:Y:S05]  /*8d30*/  @!P0 NANOSLEEP.SYNCS 0x989680 ;  /* 0x009896800000895d */ /* 0x004fea0003900000 */
[----:B------:R-:W2:Y:S02]  /*8d40*/  @!P0 SYNCS.PHASECHK.TRANS64 P0, [R5+URZ+0x28], R3 ;  /* 0x00002803050085a7 */ /* 0x000ea4000800007f */
[----:B--2---:R-:W-:Y:S05]  /*8d50*/  @!P0 BRA `(.L_x_37) ;  /* 0xfffffffc00f08947 */ /* 0x004fea000383ffff */
[----:B------:R-:W-:Y:S05]  /*8d60*/  BRA `(.L_x_38) ;  /* 0xffffff8000547947 */ /* 0x000fea000383ffff */
.L_x_12:
[----:B-1----:R-:W-:-:S04]  /*8d70*/  IMAD.U32 R13, RZ, RZ, UR13 ;  /* 0x0000000dff0d7e24 */ /* 0x002fc8000f8e00ff */
[----:B------:R1:W2:Y:S03]  /*8d80*/  SYNCS.PHASECHK.TRANS64.TRYWAIT P0, [R13+URZ], RZ ;  /* 0x000000ff0d0075a7 */ /* 0x0002a6000800017f */
[----:B--2---:R-:W-:Y:S05]  /*8d90*/  @!P0 NANOSLEEP.SYNCS 0x989680 ;  /* 0x009896800000895d */ /* 0x004fea0003900000 */
[----:B------:R-:W2:Y:S02]  /*8da0*/  @!P0 SYNCS.PHASECHK.TRANS64 P0, [R13+URZ], RZ ;  /* 0x000000ff0d0085a7 */ /* 0x000ea4000800007f */
[----:B--2---:R-:W-:Y:S05]  /*8db0*/  @!P0 BRA `(.L_x_12) ;  /* 0xfffffffc00ec8947 */ /* 0x004fea000383ffff */
[----:B------:R-:W-:Y:S05]  /*8dc0*/  BRA `(.L_x_39) ;  /* 0xffffff90002c7947 */ /* 0x000fea000383ffff */
.L_x_14:
[----:B-1----:R-:W-:-:S04]  /*8dd0*/  IMAD.U32 R13, RZ, RZ, UR13 ;  /* 0x0000000dff0d7e24 */ /* 0x002fc8000f8e00ff */
[----:B------:R1:W2:Y:S03]  /*8de0*/  SYNCS.PHASECHK.TRANS64.TRYWAIT P0, [R13+URZ+0x10], RZ ;  /* 0x000010ff0d0075a7 */ /* 0x0002a6000800017f */
[----:B--2---:R-:W-:Y:S05]  /*8df0*/  @!P0 NANOSLEEP.SYNCS 0x989680 ;  /* 0x009896800000895d */ /* 0x004fea0003900000 */
[----:B------:R-:W2:Y:S02]  /*8e00*/  @!P0 SYNCS.PHASECHK.TRANS64 P0, [R13+URZ+0x10], RZ ;  /* 0x000010ff0d0085a7 */ /* 0x000ea4000800007f */
[----:B--2---:R-:W-:Y:S05]  /*8e10*/  @!P0 BRA `(.L_x_14) ;  /* 0xfffffffc00ec8947 */ /* 0x004fea000383ffff */
[----:B------:R-:W-:Y:S05]  /*8e20*/  BRA `(.L_x_13) ;  /* 0xffffff90002c7947 */ /* 0x000fea000383ffff */
.L_x_17:
[----:B------:R-:W-:-:S07]  /*8e30*/  IMAD.MOV.U32 R19, RZ, RZ, R18 ;  /* 0x000000ffff137224 */ /* 0x000fce00078e0012 */
.L_x_40:
[----:B-1----:R-:W-:-:S04]  /*8e40*/  IMAD.U32 R25, RZ, RZ, UR13 ;  /* 0x0000000dff197e24 */ /* 0x002fc8000f8e00ff */
[----:B------:R1:W3:Y:S03]  /*8e50*/  SYNCS.PHASECHK.TRANS64.TRYWAIT P0, [R25+URZ+0x10], R19 ;  /* 0x00001013190075a7 */ /* 0x0002e6000800017f */
[----:B---3--:R-:W-:Y:S05]  /*8e60*/  @!P0 NANOSLEEP.SYNCS 0x989680 ;  /* 0x009896800000895d */ /* 0x008fea0003900000 */
[----:B------:R-:W3:Y:S02]  /*8e70*/  @!P0 SYNCS.PHASECHK.TRANS64 P0, [R25+URZ+0x10], R19 ;  /* 0x00001013190085a7 */ /* 0x000ee4000800007f */
[----:B---3--:R-:W-:Y:S05]  /*8e80*/  @!P0 BRA `(.L_x_40) ;  /* 0xfffffffc00ec8947 */ /* 0x008fea000383ffff */
[----:B------:R-:W-:Y:S05]  /*8e90*/  BRA `(.L_x_16) ;  /* 0xffffffac00f07947 */ /* 0x000fea000383ffff */
.L_x_19:
[----:B------:R-:W-:-:S07]  /*8ea0*/  IMAD.MOV.U32 R19, RZ, RZ, R18 ;  /* 0x000000ffff137224 */ /* 0x000fce00078e0012 */
.L_x_41:
[----:B-1----:R-:W-:-:S04]  /*8eb0*/  IMAD.U32 R125, RZ, RZ, UR13 ;  /* 0x0000000dff7d7e24 */ /* 0x002fc8000f8e00ff */
[----:B------:R1:W2:Y:S03]  /*8ec0*/  SYNCS.PHASECHK.TRANS64.TRYWAIT P0, [R125+URZ+0x20], R19 ;  /* 0x000020137d0075a7 */ /* 0x0002a6000800017f */
[----:B--2---:R-:W-:Y:S05]  /*8ed0*/  @!P0 NANOSLEEP.SYNCS 0x989680 ;  /* 0x009896800000895d */ /* 0x004fea0003900000 */
[----:B------:R-:W2:Y:S02]  /*8ee0*/  @!P0 SYNCS.PHASECHK.TRANS64 P0, [R125+URZ+0x20], R19 ;  /* 0x000020137d0085a7 */ /* 0x000ea4000800007f */
[----:B--2---:R-:W-:Y:S05]  /*8ef0*/  @!P0 BRA `(.L_x_41) ;  /* 0xfffffffc00ec8947 */ /* 0x004fea000383ffff */
[----:B------:R-:W-:Y:S05]  /*8f00*/  BRA `(.L_x_18) ;  /* 0xffffffb000047947 */ /* 0x000fea000383ffff */
.L_x_23:
[--C-:B------:R-:W-:Y:S02]  /*8f10*/  IMAD.MOV.U32 R18, RZ, RZ, R24.reuse ;  /* 0x000000ffff127224 */ /* 0x100fe400078e0018 */
[----:B------:R-:W-:-:S07]  /*8f20*/  IMAD.MOV.U32 R19, RZ, RZ, R24 ;  /* 0x000000ffff137224 */ /* 0x000fce00078e0018 */
.L_x_42:
[----:B-1----:R1:W4:Y:S02]  /*8f30*/  SYNCS.PHASECHK.TRANS64.TRYWAIT P0, [R25+URZ+0x10], R19 ;  /* 0x00001013190075a7 */ /* 0x002324000800017f */
[----:B----4-:R-:W-:Y:S05]  /*8f40*/  @!P0 NANOSLEEP.SYNCS 0x989680 ;  /* 0x009896800000895d */ /* 0x010fea0003900000 */
[----:B------:R-:W4:Y:S02]  /*8f50*/  @!P0 SYNCS.PHASECHK.TRANS64 P0, [R25+URZ+0x10], R19 ;  /* 0x00001013190085a7 */ /* 0x000f24000800007f */
[----:B----4-:R-:W-:Y:S05]  /*8f60*/  @!P0 BRA `(.L_x_42) ;  /* 0xfffffffc00f08947 */ /* 0x010fea000383ffff */
[----:B------:R-:W-:Y:S05]  /*8f70*/  BRA `(.L_x_22) ;  /* 0xffffffd000187947 */ /* 0x000fea000383ffff */
.L_x_25:
[----:B------:R-:W-:-:S07]  /*8f80*/  IMAD.MOV.U32 R19, RZ, RZ, R18 ;  /* 0x000000ffff137224 */ /* 0x000fce00078e0012 */
.L_x_43:
[----:B-1----:R-:W-:-:S04]  /*8f90*/  IMAD.U32 R127, RZ, RZ, UR13 ;  /* 0x0000000dff7f7e24 */ /* 0x002fc8000f8e00ff */
[----:B------:R1:W2:Y:S03]  /*8fa0*/  SYNCS.PHASECHK.TRANS64.TRYWAIT P0, [R127+URZ+0x20], R19 ;  /* 0x000020137f0075a7 */ /* 0x0002a6000800017f */
[----:B--2---:R-:W-:Y:S05]  /*8fb0*/  @!P0 NANOSLEEP.SYNCS 0x989680 ;  /* 0x009896800000895d */ /* 0x004fea0003900000 */
[----:B------:R-:W2:Y:S02]  /*8fc0*/  @!P0 SYNCS.PHASECHK.TRANS64 P0, [R127+URZ+0x20], R19 ;  /* 0x000020137f0085a7 */ /* 0x000ea4000800007f */
[----:B--2---:R-:W-:Y:S05]  /*8fd0*/  @!P0 BRA `(.L_x_43) ;  /* 0xfffffffc00ec8947 */ /* 0x004fea000383ffff */
[----:B------:R-:W-:Y:S05]  /*8fe0*/  BRA `(.L_x_24) ;  /* 0xffffffd000347947 */ /* 0x000fea000383ffff */
.L_x_28:
[----:B------:R-:W-:-:S07]  /*8ff0*/  IMAD.MOV.U32 R7, RZ, RZ, R6 ;  /* 0x000000ffff077224 */ /* 0x000fce00078e0006 */
.L_x_44:
[----:B-1----:R-:W-:-:S04]  /*9000*/  IMAD.U32 R9, RZ, RZ, UR13 ;  /* 0x0000000dff097e24 */ /* 0x002fc8000f8e00ff */
[----:B------:R1:W4:Y:S03]  /*9010*/  SYNCS.PHASECHK.TRANS64.TRYWAIT P0, [R9+URZ+0x20], R7 ;  /* 0x00002007090075a7 */ /* 0x000326000800017f */
[----:B----4-:R-:W-:Y:S05]  /*9020*/  @!P0 NANOSLEEP.SYNCS 0x989680 ;  /* 0x009896800000895d */ /* 0x010fea0003900000 */
[----:B------:R-:W4:Y:S02]  /*9030*/  @!P0 SYNCS.PHASECHK.TRANS64 P0, [R9+URZ+0x20], R7 ;  /* 0x00002007090085a7 */ /* 0x000f24000800007f */
[----:B----4-:R-:W-:Y:S05]  /*9040*/  @!P0 BRA `(.L_x_44) ;  /* 0xfffffffc00ec8947 */ /* 0x010fea000383ffff */
[----:B------:R-:W-:Y:S05]  /*9050*/  BRA `(.L_x_27) ;  /* 0xfffffff0001c7947 */ /* 0x000fea000383ffff */
.L_x_45:
[----:B------:R-:W-:-:S00]  /*9060*/  BRA `(.L_x_45) ;  /* 0xfffffffc00fc7947 */ /* 0x000fc0000383ffff */
[----:B------:R-:W-:-:S00]  /*9070*/  NOP ;  /* 0x0000000000007918 */ /* 0x000fc00000000000 */
        /* <DEDUP_REMOVED lines=8> */
.L_x_46:


//--------------------- .nv.shared.kernel_cutlass_kernel_flash_attncuteflash_fwd_sm90FlashAttentionForwardSm90_object_at__tensor0000o1641211101213_tensor0000o6411101213_tensor0000o6411101213_tensor0000o1641211101213_tensor_0 --------------------------
	.section	.nv.shared.kernel_cutlass_kernel_flash_attncuteflash_fwd_sm90FlashAttentionForwardSm90_object_at__tensor0000o1641211101213_tensor0000o6411101213_tensor0000o6411101213_tensor0000o1641211101213_tensor_0,"aw",@nobits
	.sectionflags	@""
	.align	1024
	.zero		1024


//--------------------- .nv.shared.reserved.0     --------------------------
	.section	.nv.shared.reserved.0,"aw",@nobits
	.weak		__nv_reservedSMEM_offset_0_alias
	.size		__nv_reservedSMEM_offset_0_alias, 0, 0
	.other		__nv_reservedSMEM_offset_0_alias,@"STO_CUDA_RESERVED_SHARED STV_DEFAULT"
__nv_reservedSMEM_offset_0_alias:
	.zero		0


//--------------------- .nv.constant0.kernel_cutlass_kernel_flash_attncuteflash_fwd_sm90FlashAttentionForwardSm90_object_at__tensor0000o1641211101213_tensor0000o6411101213_tensor0000o6411101213_tensor0000o1641211101213_tensor_0 --------------------------
	.section	.nv.constant0.kernel_cutlass_kernel_flash_attncuteflash_fwd_sm90FlashAttentionForwardSm90_object_at__tensor0000o1641211101213_tensor0000o6411101213_tensor0000o6411101213_tensor0000o1641211101213_tensor_0,"a",@progbits
	.sectionflags	@""
	.align	4
.nv.constant0.kernel_cutlass_kernel_flash_attncuteflash_fwd_sm90FlashAttentionForwardSm90_object_at__tensor0000o1641211101213_tensor0000o6411101213_tensor0000o6411101213_tensor0000o1641211101213_tensor_0:
	.zero		1244


//--------------------- SYMBOLS --------------------------

	.type		.nv.reservedSmem.offset0,@object
	.size		.nv.reservedSmem.offset0,0x4
